	.target	sm_90a

	.elftype	@"ET_EXEC"


//--------------------- .note.nv.tkinfo           --------------------------
	.section	.note.nv.tkinfo,"",@"SHT_NOTE"
	.sectionflags	@"SHF_NOTE_NV_TKINFO"
	.tkinfo
        /*0018*/ 	.word	0x00000002
        /*0030*/ 	.string	""
        /*0030*/ 	.string	"ptxas"
        /*0030*/ 	.string	"Cuda compilation tools, release 13.0, V13.0.88"
        /*0030*/ 	.string	"Build cuda_13.0.r13.0/compiler.36424714_0"
        /*0030*/ 	.string	"-arch sm_90a -m 64 "



//--------------------- .note.nv.cuinfo           --------------------------
	.section	.note.nv.cuinfo,"",@"SHT_NOTE"
	.sectionflags	@"SHF_NOTE_NV_CUINFO"
        /*0018*/ 	.short	0x0002
        /*001a*/ 	.short	0x005a
        /*001c*/ 	.short	0x0082
	.zero		2


//--------------------- .nv.info                  --------------------------
	.section	.nv.info,"",@"SHT_CUDA_INFO"
	.align	4


	//----- nvinfo : EIATTR_REGCOUNT
	.align		4
        /*0000*/ 	.byte	0x04, 0x2f
        /*0002*/ 	.short	(.L_15 - .L_14)
	.align		4
.L_14:
        /*0004*/ 	.word	index@(_ZN7cutlass13device_kernelINS_4gemm6kernel13GemmUniversalIN4cute5tupleIJiiiiEEENS1_10collective13CollectiveMmaINS1_34MainloopSm90TmaGmmaWarpSpecializedILi22ENS5_IJNS4_1CILi1EEESB_SB_EEENS1_35KernelTmaWarpSpecializedCooperativeEEENS5_IJNSA_ILi128EEENSA_ILi32EEENSA_ILi64EEEEEEaNS5_IJlSB_lEEEaSJ_NS4_8TiledMMAINS4_8MMA_AtomIJNS4_4SM904GMMA26MMA_64x32x32_S32S8S8_SS_TNEEEENS4_6LayoutINS5_IJNSA_ILi2EEESB_SB_EEENS5_IJSB_NSA_ILi0EEEST_EEEEENS5_IJNS4_10UnderscoreESW_SW_EEEEENS4_13SM90_TMA_LOADENS4_14ComposedLayoutINS4_7SwizzleILi2ELi4ELi3EEENS4_18smem_ptr_flag_bitsILi8EEENSQ_INS5_IJNSA_ILi8EEESH_EEENS5_IJSH_SB_EEEEEEEvNS4_8identityESZ_S19_vS1A_EENS_8epilogue10collective6detail29Sm90TmaWarpSpecializedAdapterINS1D_15DefaultEpilogueIaSJ_SJ_NS1C_6thread17LinearCombinationIaLi1EiiLNS1H_9ScaleType4KindE0ELNS_15FloatRoundStyleE2EaEENS1_15EpilogueDefaultEEEEEvvEEEEvNT_6ParamsE)
        /*0008*/ 	.word	0x000000a8


	//----- nvinfo : EIATTR_FRAME_SIZE
	.align		4
.L_15:
        /*000c*/ 	.byte	0x04, 0x11
        /*000e*/ 	.short	(.L_17 - .L_16)
	.align		4
.L_16:
        /*0010*/ 	.word	index@(_ZN7cutlass13device_kernelINS_4gemm6kernel13GemmUniversalIN4cute5tupleIJiiiiEEENS1_10collective13CollectiveMmaINS1_34MainloopSm90TmaGmmaWarpSpecializedILi22ENS5_IJNS4_1CILi1EEESB_SB_EEENS1_35KernelTmaWarpSpecializedCooperativeEEENS5_IJNSA_ILi128EEENSA_ILi32EEENSA_ILi64EEEEEEaNS5_IJlSB_lEEEaSJ_NS4_8TiledMMAINS4_8MMA_AtomIJNS4_4SM904GMMA26MMA_64x32x32_S32S8S8_SS_TNEEEENS4_6LayoutINS5_IJNSA_ILi2EEESB_SB_EEENS5_IJSB_NSA_ILi0EEEST_EEEEENS5_IJNS4_10UnderscoreESW_SW_EEEEENS4_13SM90_TMA_LOADENS4_14ComposedLayoutINS4_7SwizzleILi2ELi4ELi3EEENS4_18smem_ptr_flag_bitsILi8EEENSQ_INS5_IJNSA_ILi8EEESH_EEENS5_IJSH_SB_EEEEEEEvNS4_8identityESZ_S19_vS1A_EENS_8epilogue10collective6detail29Sm90TmaWarpSpecializedAdapterINS1D_15DefaultEpilogueIaSJ_SJ_NS1C_6thread17LinearCombinationIaLi1EiiLNS1H_9ScaleType4KindE0ELNS_15FloatRoundStyleE2EaEENS1_15EpilogueDefaultEEEEEvvEEEEvNT_6ParamsE)
        /*0014*/ 	.word	0x00000000


	//----- nvinfo : EIATTR_MIN_STACK_SIZE
	.align		4
.L_17:
        /*0018*/ 	.byte	0x04, 0x12
        /*001a*/ 	.short	(.L_19 - .L_18)
	.align		4
.L_18:
        /*001c*/ 	.word	index@(_ZN7cutlass13device_kernelINS_4gemm6kernel13GemmUniversalIN4cute5tupleIJiiiiEEENS1_10collective13CollectiveMmaINS1_34MainloopSm90TmaGmmaWarpSpecializedILi22ENS5_IJNS4_1CILi1EEESB_SB_EEENS1_35KernelTmaWarpSpecializedCooperativeEEENS5_IJNSA_ILi128EEENSA_ILi32EEENSA_ILi64EEEEEEaNS5_IJlSB_lEEEaSJ_NS4_8TiledMMAINS4_8MMA_AtomIJNS4_4SM904GMMA26MMA_64x32x32_S32S8S8_SS_TNEEEENS4_6LayoutINS5_IJNSA_ILi2EEESB_SB_EEENS5_IJSB_NSA_ILi0EEEST_EEEEENS5_IJNS4_10UnderscoreESW_SW_EEEEENS4_13SM90_TMA_LOADENS4_14ComposedLayoutINS4_7SwizzleILi2ELi4ELi3EEENS4_18smem_ptr_flag_bitsILi8EEENSQ_INS5_IJNSA_ILi8EEESH_EEENS5_IJSH_SB_EEEEEEEvNS4_8identityESZ_S19_vS1A_EENS_8epilogue10collective6detail29Sm90TmaWarpSpecializedAdapterINS1D_15DefaultEpilogueIaSJ_SJ_NS1C_6thread17LinearCombinationIaLi1EiiLNS1H_9ScaleType4KindE0ELNS_15FloatRoundStyleE2EaEENS1_15EpilogueDefaultEEEEEvvEEEEvNT_6ParamsE)
        /*0020*/ 	.word	0x00000000
.L_19:


//--------------------- .nv.compat                --------------------------
	.section	.nv.compat,"",@"SHT_CUDA_COMPAT_INFO"
	.align	4
        /*0000*/ 	.byte	0x02, 0x09, 0x01, 0x00, 0x02, 0x02, 0x04, 0x00, 0x02, 0x05, 0x05, 0x00, 0x03, 0x07, 0x01, 0x01
        /*0010*/ 	.byte	0x02, 0x03, 0x01, 0x00, 0x02, 0x06, 0x01, 0x00, 0x04, 0x0b, 0x08, 0x00, 0x00, 0x00, 0x00, 0x00
        /*0020*/ 	.byte	0x00, 0x00, 0x00, 0x00


//--------------------- .nv.info._ZN7cutlass13device_kernelINS_4gemm6kernel13GemmUniversalIN4cute5tupleIJiiiiEEENS1_10collective13CollectiveMmaINS1_34MainloopSm90TmaGmmaWarpSpecializedILi22ENS5_IJNS4_1CILi1EEESB_SB_EEENS1_35KernelTmaWarpSpecializedCooperativeEEENS5_IJNSA_ILi128EEENSA_ILi32EEENSA_ILi64EEEEEEaNS5_IJlSB_lEEEaSJ_NS4_8TiledMMAINS4_8MMA_AtomIJNS4_4SM904GMMA26MMA_64x32x32_S32S8S8_SS_TNEEEENS4_6LayoutINS5_IJNSA_ILi2EEESB_SB_EEENS5_IJSB_NSA_ILi0EEEST_EEEEENS5_IJNS4_10UnderscoreESW_SW_EEEEENS4_13SM90_TMA_LOADENS4_14ComposedLayoutINS4_7SwizzleILi2ELi4ELi3EEENS4_18smem_ptr_flag_bitsILi8EEENSQ_INS5_IJNSA_ILi8EEESH_EEENS5_IJSH_SB_EEEEEEEvNS4_8identityESZ_S19_vS1A_EENS_8epilogue10collective6detail29Sm90TmaWarpSpecializedAdapterINS1D_15DefaultEpilogueIaSJ_SJ_NS1C_6thread17LinearCombinationIaLi1EiiLNS1H_9ScaleType4KindE0ELNS_15FloatRoundStyleE2EaEENS1_15EpilogueDefaultEEEEEvvEEEEvNT_6ParamsE --------------------------
	.section	.nv.info._ZN7cutlass13device_kernelINS_4gemm6kernel13GemmUniversalIN4cute5tupleIJiiiiEEENS1_10collective13CollectiveMmaINS1_34MainloopSm90TmaGmmaWarpSpecializedILi22ENS5_IJNS4_1CILi1EEESB_SB_EEENS1_35KernelTmaWarpSpecializedCooperativeEEENS5_IJNSA_ILi128EEENSA_ILi32EEENSA_ILi64EEEEEEaNS5_IJlSB_lEEEaSJ_NS4_8TiledMMAINS4_8MMA_AtomIJNS4_4SM904GMMA26MMA_64x32x32_S32S8S8_SS_TNEEEENS4_6LayoutINS5_IJNSA_ILi2EEESB_SB_EEENS5_IJSB_NSA_ILi0EEEST_EEEEENS5_IJNS4_10UnderscoreESW_SW_EEEEENS4_13SM90_TMA_LOADENS4_14ComposedLayoutINS4_7SwizzleILi2ELi4ELi3EEENS4_18smem_ptr_flag_bitsILi8EEENSQ_INS5_IJNSA_ILi8EEESH_EEENS5_IJSH_SB_EEEEEEEvNS4_8identityESZ_S19_vS1A_EENS_8epilogue10collective6detail29Sm90TmaWarpSpecializedAdapterINS1D_15DefaultEpilogueIaSJ_SJ_NS1C_6thread17LinearCombinationIaLi1EiiLNS1H_9ScaleType4KindE0ELNS_15FloatRoundStyleE2EaEENS1_15EpilogueDefaultEEEEEvvEEEEvNT_6ParamsE,"",@"SHT_CUDA_INFO"
	.sectionflags	@""
	.align	4


	//----- nvinfo : EIATTR_CUDA_API_VERSION
	.align		4
        /*0000*/ 	.byte	0x04, 0x37
        /*0002*/ 	.short	(.L_21 - .L_20)
.L_20:
        /*0004*/ 	.word	0x00000082


	//----- nvinfo : EIATTR_KPARAM_INFO
	.align		4
.L_21:
        /*0008*/ 	.byte	0x04, 0x17
        /*000a*/ 	.short	(.L_23 - .L_22)
.L_22:
        /*000c*/ 	.word	0x00000000
        /*0010*/ 	.short	0x0000
        /*0012*/ 	.short	0x0070
        /*0014*/ 	.byte	0x00, 0xf0, 0x01, 0x10


	//----- nvinfo : EIATTR_SPARSE_MMA_MASK
	.align		4
.L_23:
        /*0018*/ 	.byte	0x03, 0x50
        /*001a*/ 	.short	0x0000


	//----- nvinfo : EIATTR_MAXREG_COUNT
	.align		4
        /*001c*/ 	.byte	0x03, 0x1b
        /*001e*/ 	.short	0x00a8


	//----- nvinfo : EIATTR_NUM_BARRIERS
	.align		4
        /*0020*/ 	.byte	0x02, 0x4c
        /*0022*/ 	.byte	0x01
	.zero		1


	//----- nvinfo : EIATTR_EXTERNS
	.align		4
        /*0024*/ 	.byte	0x04, 0x0f
        /*0026*/ 	.short	(.L_25 - .L_24)


	//   ....[0]....
	.align		4
.L_24:
        /*0028*/ 	.word	index@(__assertfail)


	//----- nvinfo : EIATTR_MERCURY_ISA_VERSION
	.align		4
.L_25:
        /*002c*/ 	.byte	0x03, 0x5f
        /*002e*/ 	.short	0x0101


	//----- nvinfo : EIATTR_INT_WARP_WIDE_INSTR_OFFSETS
	.align		4
        /*0030*/ 	.byte	0x04, 0x31
        /*0032*/ 	.short	(.L_27 - .L_26)


	//   ....[0]....
.L_26:
        /*0034*/ 	.word	0x00000640


	//   ....[1]....
        /*0038*/ 	.word	0x00000650


	//   ....[2]....
        /*003c*/ 	.word	0x00000740


	//----- nvinfo : EIATTR_COOP_GROUP_MASK_REGIDS
	.align		4
.L_27:
        /*0040*/ 	.byte	0x04, 0x29
        /*0042*/ 	.short	(.L_29 - .L_28)


	//   ....[0]....
.L_28:
        /*0044*/ 	.word	0xffffffff


	//   ....[1]....
        /*0048*/ 	.word	0xffffffff


	//   ....[2]....
        /*004c*/ 	.word	0xffffffff


	//   ....[3]....
        /*0050*/ 	.word	0xffffffff


	//   ....[4]....
        /*0054*/ 	.word	0xffffffff


	//----- nvinfo : EIATTR_COOP_GROUP_INSTR_OFFSETS
	.align		4
.L_29:
        /*0058*/ 	.byte	0x04, 0x28
        /*005a*/ 	.short	(.L_31 - .L_30)


	//   ....[0]....
.L_30:
        /*005c*/ 	.word	0x00000060


	//   ....[1]....
        /*0060*/ 	.word	0x00000070


	//   ....[2]....
        /*0064*/ 	.word	0x00000130


	//   ....[3]....
        /*0068*/ 	.word	0x00000530


	//   ....[4]....
        /*006c*/ 	.word	0x00001210


	//----- nvinfo : EIATTR_REG_RECONFIG
	.align		4
.L_31:
        /*0070*/ 	.byte	0x01, 0x54
	.zero		2


	//----- nvinfo : EIATTR_SYSCALL_OFFSETS
	.align		4
        /*0074*/ 	.byte	0x04, 0x46
        /*0076*/ 	.short	(.L_33 - .L_32)


	//   ....[0]....
.L_32:
        /*0078*/ 	.word	0x000013d0


	//----- nvinfo : EIATTR_MBARRIER_INSTR_OFFSETS
	.align		4
.L_33:
        /*007c*/ 	.byte	0x04, 0x39
        /*007e*/ 	.short	(.L_35 - .L_34)


	//   ....[0]....
.L_34:
        /*0080*/ 	.word	0x00000250
        /*0084*/ 	.word	0x000000ff
        /*0088*/ 	.word	0x00000000
        /*008c*/ 	.short	0x0100
        /*008e*/ 	.byte	0x08
	.zero		1


	//   ....[1]....
        /*0090*/ 	.word	0x00000260
        /*0094*/ 	.word	0x000000ff
        /*0098*/ 	.word	0x000000b0
        /*009c*/ 	.short	0x0100
        /*009e*/ 	.byte	0x08
	.zero		1


	//   ....[2]....
        /*00a0*/ 	.word	0x00000270
        /*00a4*/ 	.word	0x000000ff
        /*00a8*/ 	.word	0x00000008
        /*00ac*/ 	.short	0x0100
        /*00ae*/ 	.byte	0x08
	.zero		1


	//   ....[3]....
        /*00b0*/ 	.word	0x00000280
        /*00b4*/ 	.word	0x000000ff
        /*00b8*/ 	.word	0x000000b8
        /*00bc*/ 	.short	0x0100
        /*00be*/ 	.byte	0x08
	.zero		1


	//   ....[4]....
        /*00c0*/ 	.word	0x00000290
        /*00c4*/ 	.word	0x000000ff
        /*00c8*/ 	.word	0x00000010
        /*00cc*/ 	.short	0x0100
        /*00ce*/ 	.byte	0x08
	.zero		1


	//   ....[5]....
        /*00d0*/ 	.word	0x000002a0
        /*00d4*/ 	.word	0x000000ff
        /*00d8*/ 	.word	0x000000c0
        /*00dc*/ 	.short	0x0100
        /*00de*/ 	.byte	0x08
	.zero		1


	//   ....[6]....
        /*00e0*/ 	.word	0x000002b0
        /*00e4*/ 	.word	0x000000ff
        /*00e8*/ 	.word	0x00000018
        /*00ec*/ 	.short	0x0100
        /*00ee*/ 	.byte	0x08
	.zero		1


	//   ....[7]....
        /*00f0*/ 	.word	0x000002c0
        /*00f4*/ 	.word	0x000000ff
        /*00f8*/ 	.word	0x000000c8
        /*00fc*/ 	.short	0x0100
        /*00fe*/ 	.byte	0x08
	.zero		1


	//   ....[8]....
        /*0100*/ 	.word	0x000002d0
        /*0104*/ 	.word	0x000000ff
        /*0108*/ 	.word	0x00000020
        /*010c*/ 	.short	0x0100
        /*010e*/ 	.byte	0x08
	.zero		1


	//   ....[9]....
        /*0110*/ 	.word	0x000002e0
        /*0114*/ 	.word	0x000000ff
        /*0118*/ 	.word	0x000000d0
        /*011c*/ 	.short	0x0100
        /*011e*/ 	.byte	0x08
	.zero		1


	//   ....[10]....
        /*0120*/ 	.word	0x000002f0
        /*0124*/ 	.word	0x000000ff
        /*0128*/ 	.word	0x00000028
        /*012c*/ 	.short	0x0100
        /*012e*/ 	.byte	0x08
	.zero		1


	//   ....[11]....
        /*0130*/ 	.word	0x00000300
        /*0134*/ 	.word	0x000000ff
        /*0138*/ 	.word	0x000000d8
        /*013c*/ 	.short	0x0100
        /*013e*/ 	.byte	0x08
	.zero		1


	//   ....[12]....
        /*0140*/ 	.word	0x00000310
        /*0144*/ 	.word	0x000000ff
        /*0148*/ 	.word	0x00000030
        /*014c*/ 	.short	0x0100
        /*014e*/ 	.byte	0x08
	.zero		1


	//   ....[13]....
        /*0150*/ 	.word	0x00000320
        /*0154*/ 	.word	0x000000ff
        /*0158*/ 	.word	0x000000e0
        /*015c*/ 	.short	0x0100
        /*015e*/ 	.byte	0x08
	.zero		1


	//   ....[14]....
        /*0160*/ 	.word	0x00000330
        /*0164*/ 	.word	0x000000ff
        /*0168*/ 	.word	0x00000038
        /*016c*/ 	.short	0x0100
        /*016e*/ 	.byte	0x08
	.zero		1


	//   ....[15]....
        /*0170*/ 	.word	0x00000340
        /*0174*/ 	.word	0x000000ff
        /*0178*/ 	.word	0x000000e8
        /*017c*/ 	.short	0x0100
        /*017e*/ 	.byte	0x08
	.zero		1


	//   ....[16]....
        /*0180*/ 	.word	0x00000350
        /*0184*/ 	.word	0x000000ff
        /*0188*/ 	.word	0x00000040
        /*018c*/ 	.short	0x0100
        /*018e*/ 	.byte	0x08
	.zero		1


	//   ....[17]....
        /*0190*/ 	.word	0x00000360
        /*0194*/ 	.word	0x000000ff
        /*0198*/ 	.word	0x000000f0
        /*019c*/ 	.short	0x0100
        /*019e*/ 	.byte	0x08
	.zero		1


	//   ....[18]....
        /*01a0*/ 	.word	0x00000370
        /*01a4*/ 	.word	0x000000ff
        /*01a8*/ 	.word	0x00000048
        /*01ac*/ 	.short	0x0100
        /*01ae*/ 	.byte	0x08
	.zero		1


	//   ....[19]....
        /*01b0*/ 	.word	0x00000380
        /*01b4*/ 	.word	0x000000ff
        /*01b8*/ 	.word	0x000000f8
        /*01bc*/ 	.short	0x0100
        /*01be*/ 	.byte	0x08
	.zero		1


	//   ....[20]....
        /*01c0*/ 	.word	0x00000390
        /*01c4*/ 	.word	0x000000ff
        /*01c8*/ 	.word	0x00000050
        /*01cc*/ 	.short	0x0100
        /*01ce*/ 	.byte	0x08
	.zero		1


	//   ....[21]....
        /*01d0*/ 	.word	0x000003a0
        /*01d4*/ 	.word	0x000000ff
        /*01d8*/ 	.word	0x00000100
        /*01dc*/ 	.short	0x0100
        /*01de*/ 	.byte	0x08
	.zero		1


	//   ....[22]....
        /*01e0*/ 	.word	0x000003b0
        /*01e4*/ 	.word	0x000000ff
        /*01e8*/ 	.word	0x00000058
        /*01ec*/ 	.short	0x0100
        /*01ee*/ 	.byte	0x08
	.zero		1


	//   ....[23]....
        /*01f0*/ 	.word	0x000003c0
        /*01f4*/ 	.word	0x000000ff
        /*01f8*/ 	.word	0x00000108
        /*01fc*/ 	.short	0x0100
        /*01fe*/ 	.byte	0x08
	.zero		1


	//   ....[24]....
        /*0200*/ 	.word	0x000003d0
        /*0204*/ 	.word	0x000000ff
        /*0208*/ 	.word	0x00000060
        /*020c*/ 	.short	0x0100
        /*020e*/ 	.byte	0x08
	.zero		1


	//   ....[25]....
        /*0210*/ 	.word	0x000003e0
        /*0214*/ 	.word	0x000000ff
        /*0218*/ 	.word	0x00000110
        /*021c*/ 	.short	0x0100
        /*021e*/ 	.byte	0x08
	.zero		1


	//   ....[26]....
        /*0220*/ 	.word	0x000003f0
        /*0224*/ 	.word	0x000000ff
        /*0228*/ 	.word	0x00000068
        /*022c*/ 	.short	0x0100
        /*022e*/ 	.byte	0x08
	.zero		1


	//   ....[27]....
        /*0230*/ 	.word	0x00000400
        /*0234*/ 	.word	0x000000ff
        /*0238*/ 	.word	0x00000118
        /*023c*/ 	.short	0x0100
        /*023e*/ 	.byte	0x08
	.zero		1


	//   ....[28]....
        /*0240*/ 	.word	0x00000410
        /*0244*/ 	.word	0x000000ff
        /*0248*/ 	.word	0x00000070
        /*024c*/ 	.short	0x0100
        /*024e*/ 	.byte	0x08
	.zero		1


	//   ....[29]....
        /*0250*/ 	.word	0x00000420
        /*0254*/ 	.word	0x000000ff
        /*0258*/ 	.word	0x00000120
        /*025c*/ 	.short	0x0100
        /*025e*/ 	.byte	0x08
	.zero		1


	//   ....[30]....
        /*0260*/ 	.word	0x00000430
        /*0264*/ 	.word	0x000000ff
        /*0268*/ 	.word	0x00000078
        /*026c*/ 	.short	0x0100
        /*026e*/ 	.byte	0x08
	.zero		1


	//   ....[31]....
        /*0270*/ 	.word	0x00000440
        /*0274*/ 	.word	0x000000ff
        /*0278*/ 	.word	0x00000128
        /*027c*/ 	.short	0x0100
        /*027e*/ 	.byte	0x08
	.zero		1


	//   ....[32]....
        /*0280*/ 	.word	0x00000450
        /*0284*/ 	.word	0x000000ff
        /*0288*/ 	.word	0x00000080
        /*028c*/ 	.short	0x0100
        /*028e*/ 	.byte	0x08
	.zero		1


	//   ....[33]....
        /*0290*/ 	.word	0x00000460
        /*0294*/ 	.word	0x000000ff
        /*0298*/ 	.word	0x00000130
        /*029c*/ 	.short	0x0100
        /*029e*/ 	.byte	0x08
	.zero		1


	//   ....[34]....
        /*02a0*/ 	.word	0x00000470
        /*02a4*/ 	.word	0x000000ff
        /*02a8*/ 	.word	0x00000088
        /*02ac*/ 	.short	0x0100
        /*02ae*/ 	.byte	0x08
	.zero		1


	//   ....[35]....
        /*02b0*/ 	.word	0x00000480
        /*02b4*/ 	.word	0x000000ff
        /*02b8*/ 	.word	0x00000138
        /*02bc*/ 	.short	0x0100
        /*02be*/ 	.byte	0x08
	.zero		1


	//   ....[36]....
        /*02c0*/ 	.word	0x00000490
        /*02c4*/ 	.word	0x000000ff
        /*02c8*/ 	.word	0x00000090
        /*02cc*/ 	.short	0x0100
        /*02ce*/ 	.byte	0x08
	.zero		1


	//   ....[37]....
        /*02d0*/ 	.word	0x000004a0
        /*02d4*/ 	.word	0x000000ff
        /*02d8*/ 	.word	0x00000140
        /*02dc*/ 	.short	0x0100
        /*02de*/ 	.byte	0x08
	.zero		1


	//   ....[38]....
        /*02e0*/ 	.word	0x000004b0
        /*02e4*/ 	.word	0x000000ff
        /*02e8*/ 	.word	0x00000098
        /*02ec*/ 	.short	0x0100
        /*02ee*/ 	.byte	0x08
	.zero		1


	//   ....[39]....
        /*02f0*/ 	.word	0x000004c0
        /*02f4*/ 	.word	0x000000ff
        /*02f8*/ 	.word	0x00000148
        /*02fc*/ 	.short	0x0100
        /*02fe*/ 	.byte	0x08
	.zero		1


	//   ....[40]....
        /*0300*/ 	.word	0x000004d0
        /*0304*/ 	.word	0x000000ff
        /*0308*/ 	.word	0x000000a0
        /*030c*/ 	.short	0x0100
        /*030e*/ 	.byte	0x08
	.zero		1


	//   ....[41]....
        /*0310*/ 	.word	0x000004e0
        /*0314*/ 	.word	0x000000ff
        /*0318*/ 	.word	0x00000150
        /*031c*/ 	.short	0x0100
        /*031e*/ 	.byte	0x08
	.zero		1


	//   ....[42]....
        /*0320*/ 	.word	0x000004f0
        /*0324*/ 	.word	0x000000ff
        /*0328*/ 	.word	0x000000a8
        /*032c*/ 	.short	0x0100
        /*032e*/ 	.byte	0x08
	.zero		1


	//   ....[43]....
        /*0330*/ 	.word	0x00000500
        /*0334*/ 	.word	0x000000ff
        /*0338*/ 	.word	0x00000158
        /*033c*/ 	.short	0x0100
        /*033e*/ 	.byte	0x08
	.zero		1


	//   ....[44]....
        /*0340*/ 	.word	0x000007b0
        /*0344*/ 	.word	0x000000ff
        /*0348*/ 	.word	0x00000170
        /*034c*/ 	.short	0x0100
        /*034e*/ 	.byte	0x06
	.zero		1


	//   ....[45]....
        /*0350*/ 	.word	0x00000810
        /*0354*/ 	.word	0x000000ff
        /*0358*/ 	.word	0x00000178
        /*035c*/ 	.short	0x0100
        /*035e*/ 	.byte	0x06
	.zero		1


	//   ....[46]....
        /*0360*/ 	.word	0x00001490
        /*0364*/ 	.word	0x00000003
        /*0368*/ 	.word	0x00000000
        /*036c*/ 	.short	0x010a
        /*036e*/ 	.byte	0x3f
	.zero		1


	//   ....[47]....
        /*0370*/ 	.word	0x000014d0
        /*0374*/ 	.word	0x00000003
        /*0378*/ 	.word	0x00000000
        /*037c*/ 	.short	0x010a
        /*037e*/ 	.byte	0x3f
	.zero		1


	//   ....[48]....
        /*0380*/ 	.word	0x000017a0
        /*0384*/ 	.word	0x00000005
        /*0388*/ 	.word	0x00000000
        /*038c*/ 	.short	0x010a
        /*038e*/ 	.byte	0x3f
	.zero		1


	//   ....[49]....
        /*0390*/ 	.word	0x000017e0
        /*0394*/ 	.word	0x00000005
        /*0398*/ 	.word	0x00000000
        /*039c*/ 	.short	0x010a
        /*039e*/ 	.byte	0x3f
	.zero		1


	//   ....[50]....
        /*03a0*/ 	.word	0x00001940
        /*03a4*/ 	.word	0x00000004
        /*03a8*/ 	.word	0x00000000
        /*03ac*/ 	.short	0x0101
        /*03ae*/ 	.byte	0x3f
	.zero		1


	//   ....[51]....
        /*03b0*/ 	.word	0x00001b20
        /*03b4*/ 	.word	0x00000000
        /*03b8*/ 	.word	0x00000000
        /*03bc*/ 	.short	0x0101
        /*03be*/ 	.byte	0x3f
	.zero		1


	//   ....[52]....
        /*03c0*/ 	.word	0x00003ce0
        /*03c4*/ 	.word	0x0000000f
        /*03c8*/ 	.word	0x000000b0
        /*03cc*/ 	.short	0x010a
        /*03ce*/ 	.byte	0x3f
	.zero		1


	//   ....[53]....
        /*03d0*/ 	.word	0x00004070
        /*03d4*/ 	.word	0x00000003
        /*03d8*/ 	.word	0x00000178
        /*03dc*/ 	.short	0x0101
        /*03de*/ 	.byte	0x3f
	.zero		1


	//   ....[54]....
        /*03e0*/ 	.word	0x000047a0
        /*03e4*/ 	.word	0x00000007
        /*03e8*/ 	.word	0x00000000
        /*03ec*/ 	.short	0x010a
        /*03ee*/ 	.byte	0x3f
	.zero		1


	//   ....[55]....
        /*03f0*/ 	.word	0x00004820
        /*03f4*/ 	.word	0x00000008
        /*03f8*/ 	.word	0x00000000
        /*03fc*/ 	.short	0x010a
        /*03fe*/ 	.byte	0x3f
	.zero		1


	//   ....[56]....
        /*0400*/ 	.word	0x000048b0
        /*0404*/ 	.word	0x00000009
        /*0408*/ 	.word	0x00000000
        /*040c*/ 	.short	0x010a
        /*040e*/ 	.byte	0x3f
	.zero		1


	//   ....[57]....
        /*0410*/ 	.word	0x00004940
        /*0414*/ 	.word	0x00000008
        /*0418*/ 	.word	0x00000000
        /*041c*/ 	.short	0x010a
        /*041e*/ 	.byte	0x3f
	.zero		1


	//   ....[58]....
        /*0420*/ 	.word	0x000049d0
        /*0424*/ 	.word	0x00000009
        /*0428*/ 	.word	0x00000000
        /*042c*/ 	.short	0x010a
        /*042e*/ 	.byte	0x3f
	.zero		1


	//   ....[59]....
        /*0430*/ 	.word	0x00004a60
        /*0434*/ 	.word	0x00000008
        /*0438*/ 	.word	0x00000000
        /*043c*/ 	.short	0x010a
        /*043e*/ 	.byte	0x3f
	.zero		1


	//   ....[60]....
        /*0440*/ 	.word	0x00004af0
        /*0444*/ 	.word	0x00000009
        /*0448*/ 	.word	0x00000000
        /*044c*/ 	.short	0x010a
        /*044e*/ 	.byte	0x3f
	.zero		1


	//   ....[61]....
        /*0450*/ 	.word	0x00004b80
        /*0454*/ 	.word	0x00000008
        /*0458*/ 	.word	0x00000000
        /*045c*/ 	.short	0x010a
        /*045e*/ 	.byte	0x3f
	.zero		1


	//   ....[62]....
        /*0460*/ 	.word	0x00004c10
        /*0464*/ 	.word	0x00000009
        /*0468*/ 	.word	0x00000000
        /*046c*/ 	.short	0x010a
        /*046e*/ 	.byte	0x3f
	.zero		1


	//   ....[63]....
        /*0470*/ 	.word	0x00004ca0
        /*0474*/ 	.word	0x00000008
        /*0478*/ 	.word	0x00000000
        /*047c*/ 	.short	0x010a
        /*047e*/ 	.byte	0x3f
	.zero		1


	//   ....[64]....
        /*0480*/ 	.word	0x00004d30
        /*0484*/ 	.word	0x00000009
        /*0488*/ 	.word	0x00000000
        /*048c*/ 	.short	0x010a
        /*048e*/ 	.byte	0x3f
	.zero		1


	//   ....[65]....
        /*0490*/ 	.word	0x00004dc0
        /*0494*/ 	.word	0x00000008
        /*0498*/ 	.word	0x00000000
        /*049c*/ 	.short	0x010a
        /*049e*/ 	.byte	0x3f
	.zero		1


	//   ....[66]....
        /*04a0*/ 	.word	0x00004e50
        /*04a4*/ 	.word	0x00000009
        /*04a8*/ 	.word	0x00000000
        /*04ac*/ 	.short	0x010a
        /*04ae*/ 	.byte	0x3f
	.zero		1


	//   ....[67]....
        /*04b0*/ 	.word	0x00004ee0
        /*04b4*/ 	.word	0x00000008
        /*04b8*/ 	.word	0x00000000
        /*04bc*/ 	.short	0x010a
        /*04be*/ 	.byte	0x3f
	.zero		1


	//   ....[68]....
        /*04c0*/ 	.word	0x00004f70
        /*04c4*/ 	.word	0x00000009
        /*04c8*/ 	.word	0x00000000
        /*04cc*/ 	.short	0x010a
        /*04ce*/ 	.byte	0x3f
	.zero		1


	//   ....[69]....
        /*04d0*/ 	.word	0x00005000
        /*04d4*/ 	.word	0x00000008
        /*04d8*/ 	.word	0x00000000
        /*04dc*/ 	.short	0x010a
        /*04de*/ 	.byte	0x3f
	.zero		1


	//   ....[70]....
        /*04e0*/ 	.word	0x00005090
        /*04e4*/ 	.word	0x00000009
        /*04e8*/ 	.word	0x00000000
        /*04ec*/ 	.short	0x010a
        /*04ee*/ 	.byte	0x3f
	.zero		1


	//   ....[71]....
        /*04f0*/ 	.word	0x00005120
        /*04f4*/ 	.word	0x00000008
        /*04f8*/ 	.word	0x00000000
        /*04fc*/ 	.short	0x010a
        /*04fe*/ 	.byte	0x3f
	.zero		1


	//   ....[72]....
        /*0500*/ 	.word	0x000051b0
        /*0504*/ 	.word	0x00000009
        /*0508*/ 	.word	0x00000000
        /*050c*/ 	.short	0x010a
        /*050e*/ 	.byte	0x3f
	.zero		1


	//   ....[73]....
        /*0510*/ 	.word	0x00005240
        /*0514*/ 	.word	0x00000008
        /*0518*/ 	.word	0x00000000
        /*051c*/ 	.short	0x010a
        /*051e*/ 	.byte	0x3f
	.zero		1


	//   ....[74]....
        /*0520*/ 	.word	0x000052d0
        /*0524*/ 	.word	0x0000000b
        /*0528*/ 	.word	0x00000000
        /*052c*/ 	.short	0x010a
        /*052e*/ 	.byte	0x3f
	.zero		1


	//   ....[75]....
        /*0530*/ 	.word	0x00005360
        /*0534*/ 	.word	0x00000003
        /*0538*/ 	.word	0x00000000
        /*053c*/ 	.short	0x010a
        /*053e*/ 	.byte	0x3f
	.zero		1


	//   ....[76]....
        /*0540*/ 	.word	0x000053c0
        /*0544*/ 	.word	0x00000003
        /*0548*/ 	.word	0x00000000
        /*054c*/ 	.short	0x010a
        /*054e*/ 	.byte	0x3f
	.zero		1


	//   ....[77]....
        /*0550*/ 	.word	0x00005410
        /*0554*/ 	.word	0x00000005
        /*0558*/ 	.word	0x00000000
        /*055c*/ 	.short	0x010a
        /*055e*/ 	.byte	0x3f
	.zero		1


	//   ....[78]....
        /*0560*/ 	.word	0x000054e0
        /*0564*/ 	.word	0x0000000f
        /*0568*/ 	.word	0x000000b0
        /*056c*/ 	.short	0x010a
        /*056e*/ 	.byte	0x3f
	.zero		1


	//   ....[79]....
        /*0570*/ 	.word	0x000055b0
        /*0574*/ 	.word	0x00000007
        /*0578*/ 	.word	0x00000000
        /*057c*/ 	.short	0x010a
        /*057e*/ 	.byte	0x3f
	.zero		1


	//   ....[80]....
        /*0580*/ 	.word	0x00005600
        /*0584*/ 	.word	0x00000008
        /*0588*/ 	.word	0x00000000
        /*058c*/ 	.short	0x010a
        /*058e*/ 	.byte	0x3f
	.zero		1


	//   ....[81]....
        /*0590*/ 	.word	0x00005650
        /*0594*/ 	.word	0x00000009
        /*0598*/ 	.word	0x00000000
        /*059c*/ 	.short	0x010a
        /*059e*/ 	.byte	0x3f
	.zero		1


	//   ....[82]....
        /*05a0*/ 	.word	0x000056a0
        /*05a4*/ 	.word	0x00000008
        /*05a8*/ 	.word	0x00000000
        /*05ac*/ 	.short	0x010a
        /*05ae*/ 	.byte	0x3f
	.zero		1


	//   ....[83]....
        /*05b0*/ 	.word	0x000056f0
        /*05b4*/ 	.word	0x00000009
        /*05b8*/ 	.word	0x00000000
        /*05bc*/ 	.short	0x010a
        /*05be*/ 	.byte	0x3f
	.zero		1


	//   ....[84]....
        /*05c0*/ 	.word	0x00005740
        /*05c4*/ 	.word	0x00000008
        /*05c8*/ 	.word	0x00000000
        /*05cc*/ 	.short	0x010a
        /*05ce*/ 	.byte	0x3f
	.zero		1


	//   ....[85]....
        /*05d0*/ 	.word	0x00005790
        /*05d4*/ 	.word	0x00000009
        /*05d8*/ 	.word	0x00000000
        /*05dc*/ 	.short	0x010a
        /*05de*/ 	.byte	0x3f
	.zero		1


	//   ....[86]....
        /*05e0*/ 	.word	0x000057e0
        /*05e4*/ 	.word	0x00000008
        /*05e8*/ 	.word	0x00000000
        /*05ec*/ 	.short	0x010a
        /*05ee*/ 	.byte	0x3f
	.zero		1


	//   ....[87]....
        /*05f0*/ 	.word	0x00005830
        /*05f4*/ 	.word	0x00000009
        /*05f8*/ 	.word	0x00000000
        /*05fc*/ 	.short	0x010a
        /*05fe*/ 	.byte	0x3f
	.zero		1


	//   ....[88]....
        /*0600*/ 	.word	0x00005880
        /*0604*/ 	.word	0x00000008
        /*0608*/ 	.word	0x00000000
        /*060c*/ 	.short	0x010a
        /*060e*/ 	.byte	0x3f
	.zero		1


	//   ....[89]....
        /*0610*/ 	.word	0x000058d0
        /*0614*/ 	.word	0x00000009
        /*0618*/ 	.word	0x00000000
        /*061c*/ 	.short	0x010a
        /*061e*/ 	.byte	0x3f
	.zero		1


	//   ....[90]....
        /*0620*/ 	.word	0x00005920
        /*0624*/ 	.word	0x00000008
        /*0628*/ 	.word	0x00000000
        /*062c*/ 	.short	0x010a
        /*062e*/ 	.byte	0x3f
	.zero		1


	//   ....[91]....
        /*0630*/ 	.word	0x00005970
        /*0634*/ 	.word	0x00000009
        /*0638*/ 	.word	0x00000000
        /*063c*/ 	.short	0x010a
        /*063e*/ 	.byte	0x3f
	.zero		1


	//   ....[92]....
        /*0640*/ 	.word	0x000059c0
        /*0644*/ 	.word	0x00000008
        /*0648*/ 	.word	0x00000000
        /*064c*/ 	.short	0x010a
        /*064e*/ 	.byte	0x3f
	.zero		1


	//   ....[93]....
        /*0650*/ 	.word	0x00005a10
        /*0654*/ 	.word	0x00000009
        /*0658*/ 	.word	0x00000000
        /*065c*/ 	.short	0x010a
        /*065e*/ 	.byte	0x3f
	.zero		1


	//   ....[94]....
        /*0660*/ 	.word	0x00005a60
        /*0664*/ 	.word	0x00000008
        /*0668*/ 	.word	0x00000000
        /*066c*/ 	.short	0x010a
        /*066e*/ 	.byte	0x3f
	.zero		1


	//   ....[95]....
        /*0670*/ 	.word	0x00005ab0
        /*0674*/ 	.word	0x00000009
        /*0678*/ 	.word	0x00000000
        /*067c*/ 	.short	0x010a
        /*067e*/ 	.byte	0x3f
	.zero		1


	//   ....[96]....
        /*0680*/ 	.word	0x00005b00
        /*0684*/ 	.word	0x00000008
        /*0688*/ 	.word	0x00000000
        /*068c*/ 	.short	0x010a
        /*068e*/ 	.byte	0x3f
	.zero		1


	//   ....[97]....
        /*0690*/ 	.word	0x00005b50
        /*0694*/ 	.word	0x00000009
        /*0698*/ 	.word	0x00000000
        /*069c*/ 	.short	0x010a
        /*069e*/ 	.byte	0x3f
	.zero		1


	//   ....[98]....
        /*06a0*/ 	.word	0x00005ba0
        /*06a4*/ 	.word	0x00000008
        /*06a8*/ 	.word	0x00000000
        /*06ac*/ 	.short	0x010a
        /*06ae*/ 	.byte	0x3f
	.zero		1


	//   ....[99]....
        /*06b0*/ 	.word	0x00005bf0
        /*06b4*/ 	.word	0x0000000b
        /*06b8*/ 	.word	0x00000000
        /*06bc*/ 	.short	0x010a
        /*06be*/ 	.byte	0x3f
	.zero		1


	//----- nvinfo : EIATTR_NUM_MBARRIERS
	.align		4
.L_35:
        /*06c0*/ 	.byte	0x03, 0x38
        /*06c2*/ 	.short	0x002e


	//----- nvinfo : EIATTR_EXIT_INSTR_OFFSETS
	.align		4
        /*06c4*/ 	.byte	0x04, 0x1c
        /*06c6*/ 	.short	(.L_37 - .L_36)


	//   ....[0]....
.L_36:
        /*06c8*/ 	.word	0x00000860


	//   ....[1]....
        /*06cc*/ 	.word	0x00001140


	//   ....[2]....
        /*06d0*/ 	.word	0x00003330


	//   ....[3]....
        /*06d4*/ 	.word	0x00003980


	//   ....[4]....
        /*06d8*/ 	.word	0x000053b0


	//----- nvinfo : EIATTR_MAX_THREADS
	.align		4
.L_37:
        /*06dc*/ 	.byte	0x04, 0x05
        /*06de*/ 	.short	(.L_39 - .L_38)
.L_38:
        /*06e0*/ 	.word	0x00000180
        /*06e4*/ 	.word	0x00000001
        /*06e8*/ 	.word	0x00000001


	//----- nvinfo : EIATTR_CRS_STACK_SIZE
	.align		4
.L_39:
        /*06ec*/ 	.byte	0x04, 0x1e
        /*06ee*/ 	.short	(.L_41 - .L_40)
.L_40:
        /*06f0*/ 	.word	0x00000000


	//----- nvinfo : EIATTR_CBANK_PARAM_SIZE
	.align		4
.L_41:
        /*06f4*/ 	.byte	0x03, 0x19
        /*06f6*/ 	.short	0x0470


	//----- nvinfo : EIATTR_PARAM_CBANK
	.align		4
        /*06f8*/ 	.byte	0x04, 0x0a
        /*06fa*/ 	.short	(.L_43 - .L_42)
	.align		4
.L_42:
        /*06fc*/ 	.word	index@(.nv.constant0._ZN7cutlass13device_kernelINS_4gemm6kernel13GemmUniversalIN4cute5tupleIJiiiiEEENS1_10collective13CollectiveMmaINS1_34MainloopSm90TmaGmmaWarpSpecializedILi22ENS5_IJNS4_1CILi1EEESB_SB_EEENS1_35KernelTmaWarpSpecializedCooperativeEEENS5_IJNSA_ILi128EEENSA_ILi32EEENSA_ILi64EEEEEEaNS5_IJlSB_lEEEaSJ_NS4_8TiledMMAINS4_8MMA_AtomIJNS4_4SM904GMMA26MMA_64x32x32_S32S8S8_SS_TNEEEENS4_6LayoutINS5_IJNSA_ILi2EEESB_SB_EEENS5_IJSB_NSA_ILi0EEEST_EEEEENS5_IJNS4_10UnderscoreESW_SW_EEEEENS4_13SM90_TMA_LOADENS4_14ComposedLayoutINS4_7SwizzleILi2ELi4ELi3EEENS4_18smem_ptr_flag_bitsILi8EEENSQ_INS5_IJNSA_ILi8EEESH_EEENS5_IJSH_SB_EEEEEEEvNS4_8identityESZ_S19_vS1A_EENS_8epilogue10collective6detail29Sm90TmaWarpSpecializedAdapterINS1D_15DefaultEpilogueIaSJ_SJ_NS1C_6thread17LinearCombinationIaLi1EiiLNS1H_9ScaleType4KindE0ELNS_15FloatRoundStyleE2EaEENS1_15EpilogueDefaultEEEEEvvEEEEvNT_6ParamsE)
        /*0700*/ 	.short	0x0210
        /*0702*/ 	.short	0x0470


	//----- nvinfo : EIATTR_SW_WAR
	.align		4
.L_43:
        /*0704*/ 	.byte	0x04, 0x36
        /*0706*/ 	.short	(.L_45 - .L_44)
.L_44:
        /*0708*/ 	.word	0x00000008
.L_45:


//--------------------- .nv.callgraph             --------------------------
	.section	.nv.callgraph,"",@"SHT_CUDA_CALLGRAPH"
	.align	4
	.sectionentsize	8
	.align		4
        /*0000*/ 	.word	0x00000000
	.align		4
        /*0004*/ 	.word	0xffffffff
	.align		4
        /*0008*/ 	.word	index@(_ZN7cutlass13device_kernelINS_4gemm6kernel13GemmUniversalIN4cute5tupleIJiiiiEEENS1_10collective13CollectiveMmaINS1_34MainloopSm90TmaGmmaWarpSpecializedILi22ENS5_IJNS4_1CILi1EEESB_SB_EEENS1_35KernelTmaWarpSpecializedCooperativeEEENS5_IJNSA_ILi128EEENSA_ILi32EEENSA_ILi64EEEEEEaNS5_IJlSB_lEEEaSJ_NS4_8TiledMMAINS4_8MMA_AtomIJNS4_4SM904GMMA26MMA_64x32x32_S32S8S8_SS_TNEEEENS4_6LayoutINS5_IJNSA_ILi2EEESB_SB_EEENS5_IJSB_NSA_ILi0EEEST_EEEEENS5_IJNS4_10UnderscoreESW_SW_EEEEENS4_13SM90_TMA_LOADENS4_14ComposedLayoutINS4_7SwizzleILi2ELi4ELi3EEENS4_18smem_ptr_flag_bitsILi8EEENSQ_INS5_IJNSA_ILi8EEESH_EEENS5_IJSH_SB_EEEEEEEvNS4_8identityESZ_S19_vS1A_EENS_8epilogue10collective6detail29Sm90TmaWarpSpecializedAdapterINS1D_15DefaultEpilogueIaSJ_SJ_NS1C_6thread17LinearCombinationIaLi1EiiLNS1H_9ScaleType4KindE0ELNS_15FloatRoundStyleE2EaEENS1_15EpilogueDefaultEEEEEvvEEEEvNT_6ParamsE)
	.align		4
        /*000c*/ 	.word	index@(__assertfail)
	.align		4
        /*0010*/ 	.word	0x00000000
	.align		4
        /*0014*/ 	.word	0xfffffffe
	.align		4
        /*0018*/ 	.word	0x00000000
	.align		4
        /*001c*/ 	.word	0xfffffffd
	.align		4
        /*0020*/ 	.word	0x00000000
	.align		4
        /*0024*/ 	.word	0xfffffffc


//--------------------- .nv.constant4             --------------------------
	.section	.nv.constant4,"a",@progbits
	.align	8
	.align		8
.nv.constant4:
        /*0000*/ 	.dword	__assertfail
	.align		8
        /*0008*/ 	.dword	__unnamed_1
	.align		8
        /*0010*/ 	.dword	_ZN40_INTERNAL_4fd62ddb_4_k_cu_03612a4c_105364cuda3std3__45__cpo5beginE
	.align		8
        /*0018*/ 	.dword	_ZN40_INTERNAL_4fd62ddb_4_k_cu_03612a4c_105364cuda3std3__45__cpo3endE
	.align		8
        /*0020*/ 	.dword	_ZN40_INTERNAL_4fd62ddb_4_k_cu_03612a4c_105364cuda3std3__45__cpo6cbeginE
	.align		8
        /*0028*/ 	.dword	_ZN40_INTERNAL_4fd62ddb_4_k_cu_03612a4c_105364cuda3std3__45__cpo4cendE
	.align		8
        /*0030*/ 	.dword	_ZN40_INTERNAL_4fd62ddb_4_k_cu_03612a4c_105364cuda3std3__442_GLOBAL__N__4fd62ddb_4_k_cu_03612a4c_105366ignoreE
	.align		8
        /*0038*/ 	.dword	_ZN40_INTERNAL_4fd62ddb_4_k_cu_03612a4c_105364cuda3std3__419piecewise_constructE
	.align		8
        /*0040*/ 	.dword	_ZN40_INTERNAL_4fd62ddb_4_k_cu_03612a4c_105364cuda3std3__48in_placeE
	.align		8
        /*0048*/ 	.dword	_ZN40_INTERNAL_4fd62ddb_4_k_cu_03612a4c_105364cuda3std6ranges3__45__cpo4swapE
	.align		8
        /*0050*/ 	.dword	_ZN40_INTERNAL_4fd62ddb_4_k_cu_03612a4c_105364cuda3std6ranges3__45__cpo9iter_moveE
	.align		8
        /*0058*/ 	.dword	_ZN40_INTERNAL_4fd62ddb_4_k_cu_03612a4c_105364cute7productE
	.align		8
        /*0060*/ 	.dword	_ZN40_INTERNAL_4fd62ddb_4_k_cu_03612a4c_105364cute1_E
	.align		8
        /*0068*/ 	.dword	$str$22
	.align		8
        /*0070*/ 	.dword	$str$23


//--------------------- .text._ZN7cutlass13device_kernelINS_4gemm6kernel13GemmUniversalIN4cute5tupleIJiiiiEEENS1_10collective13CollectiveMmaINS1_34MainloopSm90TmaGmmaWarpSpecializedILi22ENS5_IJNS4_1CILi1EEESB_SB_EEENS1_35KernelTmaWarpSpecializedCooperativeEEENS5_IJNSA_ILi128EEENSA_ILi32EEENSA_ILi64EEEEEEaNS5_IJlSB_lEEEaSJ_NS4_8TiledMMAINS4_8MMA_AtomIJNS4_4SM904GMMA26MMA_64x32x32_S32S8S8_SS_TNEEEENS4_6LayoutINS5_IJNSA_ILi2EEESB_SB_EEENS5_IJSB_NSA_ILi0EEEST_EEEEENS5_IJNS4_10UnderscoreESW_SW_EEEEENS4_13SM90_TMA_LOADENS4_14ComposedLayoutINS4_7SwizzleILi2ELi4ELi3EEENS4_18smem_ptr_flag_bitsILi8EEENSQ_INS5_IJNSA_ILi8EEESH_EEENS5_IJSH_SB_EEEEEEEvNS4_8identityESZ_S19_vS1A_EENS_8epilogue10collective6detail29Sm90TmaWarpSpecializedAdapterINS1D_15DefaultEpilogueIaSJ_SJ_NS1C_6thread17LinearCombinationIaLi1EiiLNS1H_9ScaleType4KindE0ELNS_15FloatRoundStyleE2EaEENS1_15EpilogueDefaultEEEEEvvEEEEvNT_6ParamsE --------------------------
	.section	.text._ZN7cutlass13device_kernelINS_4gemm6kernel13GemmUniversalIN4cute5tupleIJiiiiEEENS1_10collective13CollectiveMmaINS1_34MainloopSm90TmaGmmaWarpSpecializedILi22ENS5_IJNS4_1CILi1EEESB_SB_EEENS1_35KernelTmaWarpSpecializedCooperativeEEENS5_IJNSA_ILi128EEENSA_ILi32EEENSA_ILi64EEEEEEaNS5_IJlSB_lEEEaSJ_NS4_8TiledMMAINS4_8MMA_AtomIJNS4_4SM904GMMA26MMA_64x32x32_S32S8S8_SS_TNEEEENS4_6LayoutINS5_IJNSA_ILi2EEESB_SB_EEENS5_IJSB_NSA_ILi0EEEST_EEEEENS5_IJNS4_10UnderscoreESW_SW_EEEEENS4_13SM90_TMA_LOADENS4_14ComposedLayoutINS4_7SwizzleILi2ELi4ELi3EEENS4_18smem_ptr_flag_bitsILi8EEENSQ_INS5_IJNSA_ILi8EEESH_EEENS5_IJSH_SB_EEEEEEEvNS4_8identityESZ_S19_vS1A_EENS_8epilogue10collective6detail29Sm90TmaWarpSpecializedAdapterINS1D_15DefaultEpilogueIaSJ_SJ_NS1C_6thread17LinearCombinationIaLi1EiiLNS1H_9ScaleType4KindE0ELNS_15FloatRoundStyleE2EaEENS1_15EpilogueDefaultEEEEEvvEEEEvNT_6ParamsE,"ax",@progbits
	.align	128
.text._ZN7cutlass13device_kernelINS_4gemm6kernel13GemmUniversalIN4cute5tupleIJiiiiEEENS1_10collective13CollectiveMmaINS1_34MainloopSm90TmaGmmaWarpSpecializedILi22ENS5_IJNS4_1CILi1EEESB_SB_EEENS1_35KernelTmaWarpSpecializedCooperativeEEENS5_IJNSA_ILi128EEENSA_ILi32EEENSA_ILi64EEEEEEaNS5_IJlSB_lEEEaSJ_NS4_8TiledMMAINS4_8MMA_AtomIJNS4_4SM904GMMA26MMA_64x32x32_S32S8S8_SS_TNEEEENS4_6LayoutINS5_IJNSA_ILi2EEESB_SB_EEENS5_IJSB_NSA_ILi0EEEST_EEEEENS5_IJNS4_10UnderscoreESW_SW_EEEEENS4_13SM90_TMA_LOADENS4_14ComposedLayoutINS4_7SwizzleILi2ELi4ELi3EEENS4_18smem_ptr_flag_bitsILi8EEENSQ_INS5_IJNSA_ILi8EEESH_EEENS5_IJSH_SB_EEEEEEEvNS4_8identityESZ_S19_vS1A_EENS_8epilogue10collective6detail29Sm90TmaWarpSpecializedAdapterINS1D_15DefaultEpilogueIaSJ_SJ_NS1C_6thread17LinearCombinationIaLi1EiiLNS1H_9ScaleType4KindE0ELNS_15FloatRoundStyleE2EaEENS1_15EpilogueDefaultEEEEEvvEEEEvNT_6ParamsE:
        .type           _ZN7cutlass13device_kernelINS_4gemm6kernel13GemmUniversalIN4cute5tupleIJiiiiEEENS1_10collective13CollectiveMmaINS1_34MainloopSm90TmaGmmaWarpSpecializedILi22ENS5_IJNS4_1CILi1EEESB_SB_EEENS1_35KernelTmaWarpSpecializedCooperativeEEENS5_IJNSA_ILi128EEENSA_ILi32EEENSA_ILi64EEEEEEaNS5_IJlSB_lEEEaSJ_NS4_8TiledMMAINS4_8MMA_AtomIJNS4_4SM904GMMA26MMA_64x32x32_S32S8S8_SS_TNEEEENS4_6LayoutINS5_IJNSA_ILi2EEESB_SB_EEENS5_IJSB_NSA_ILi0EEEST_EEEEENS5_IJNS4_10UnderscoreESW_SW_EEEEENS4_13SM90_TMA_LOADENS4_14ComposedLayoutINS4_7SwizzleILi2ELi4ELi3EEENS4_18smem_ptr_flag_bitsILi8EEENSQ_INS5_IJNSA_ILi8EEESH_EEENS5_IJSH_SB_EEEEEEEvNS4_8identityESZ_S19_vS1A_EENS_8epilogue10collective6detail29Sm90TmaWarpSpecializedAdapterINS1D_15DefaultEpilogueIaSJ_SJ_NS1C_6thread17LinearCombinationIaLi1EiiLNS1H_9ScaleType4KindE0ELNS_15FloatRoundStyleE2EaEENS1_15EpilogueDefaultEEEEEvvEEEEvNT_6ParamsE,@function
        .size           _ZN7cutlass13device_kernelINS_4gemm6kernel13GemmUniversalIN4cute5tupleIJiiiiEEENS1_10collective13CollectiveMmaINS1_34MainloopSm90TmaGmmaWarpSpecializedILi22ENS5_IJNS4_1CILi1EEESB_SB_EEENS1_35KernelTmaWarpSpecializedCooperativeEEENS5_IJNSA_ILi128EEENSA_ILi32EEENSA_ILi64EEEEEEaNS5_IJlSB_lEEEaSJ_NS4_8TiledMMAINS4_8MMA_AtomIJNS4_4SM904GMMA26MMA_64x32x32_S32S8S8_SS_TNEEEENS4_6LayoutINS5_IJNSA_ILi2EEESB_SB_EEENS5_IJSB_NSA_ILi0EEEST_EEEEENS5_IJNS4_10UnderscoreESW_SW_EEEEENS4_13SM90_TMA_LOADENS4_14ComposedLayoutINS4_7SwizzleILi2ELi4ELi3EEENS4_18smem_ptr_flag_bitsILi8EEENSQ_INS5_IJNSA_ILi8EEESH_EEENS5_IJSH_SB_EEEEEEEvNS4_8identityESZ_S19_vS1A_EENS_8epilogue10collective6detail29Sm90TmaWarpSpecializedAdapterINS1D_15DefaultEpilogueIaSJ_SJ_NS1C_6thread17LinearCombinationIaLi1EiiLNS1H_9ScaleType4KindE0ELNS_15FloatRoundStyleE2EaEENS1_15EpilogueDefaultEEEEEvvEEEEvNT_6ParamsE,(.L_x_139 - _ZN7cutlass13device_kernelINS_4gemm6kernel13GemmUniversalIN4cute5tupleIJiiiiEEENS1_10collective13CollectiveMmaINS1_34MainloopSm90TmaGmmaWarpSpecializedILi22ENS5_IJNS4_1CILi1EEESB_SB_EEENS1_35KernelTmaWarpSpecializedCooperativeEEENS5_IJNSA_ILi128EEENSA_ILi32EEENSA_ILi64EEEEEEaNS5_IJlSB_lEEEaSJ_NS4_8TiledMMAINS4_8MMA_AtomIJNS4_4SM904GMMA26MMA_64x32x32_S32S8S8_SS_TNEEEENS4_6LayoutINS5_IJNSA_ILi2EEESB_SB_EEENS5_IJSB_NSA_ILi0EEEST_EEEEENS5_IJNS4_10UnderscoreESW_SW_EEEEENS4_13SM90_TMA_LOADENS4_14ComposedLayoutINS4_7SwizzleILi2ELi4ELi3EEENS4_18smem_ptr_flag_bitsILi8EEENSQ_INS5_IJNSA_ILi8EEESH_EEENS5_IJSH_SB_EEEEEEEvNS4_8identityESZ_S19_vS1A_EENS_8epilogue10collective6detail29Sm90TmaWarpSpecializedAdapterINS1D_15DefaultEpilogueIaSJ_SJ_NS1C_6thread17LinearCombinationIaLi1EiiLNS1H_9ScaleType4KindE0ELNS_15FloatRoundStyleE2EaEENS1_15EpilogueDefaultEEEEEvvEEEEvNT_6ParamsE)
        .other          _ZN7cutlass13device_kernelINS_4gemm6kernel13GemmUniversalIN4cute5tupleIJiiiiEEENS1_10collective13CollectiveMmaINS1_34MainloopSm90TmaGmmaWarpSpecializedILi22ENS5_IJNS4_1CILi1EEESB_SB_EEENS1_35KernelTmaWarpSpecializedCooperativeEEENS5_IJNSA_ILi128EEENSA_ILi32EEENSA_ILi64EEEEEEaNS5_IJlSB_lEEEaSJ_NS4_8TiledMMAINS4_8MMA_AtomIJNS4_4SM904GMMA26MMA_64x32x32_S32S8S8_SS_TNEEEENS4_6LayoutINS5_IJNSA_ILi2EEESB_SB_EEENS5_IJSB_NSA_ILi0EEEST_EEEEENS5_IJNS4_10UnderscoreESW_SW_EEEEENS4_13SM90_TMA_LOADENS4_14ComposedLayoutINS4_7SwizzleILi2ELi4ELi3EEENS4_18smem_ptr_flag_bitsILi8EEENSQ_INS5_IJNSA_ILi8EEESH_EEENS5_IJSH_SB_EEEEEEEvNS4_8identityESZ_S19_vS1A_EENS_8epilogue10collective6detail29Sm90TmaWarpSpecializedAdapterINS1D_15DefaultEpilogueIaSJ_SJ_NS1C_6thread17LinearCombinationIaLi1EiiLNS1H_9ScaleType4KindE0ELNS_15FloatRoundStyleE2EaEENS1_15EpilogueDefaultEEEEEvvEEEEvNT_6ParamsE,@"STO_CUDA_ENTRY STV_DEFAULT"
_ZN7cutlass13device_kernelINS_4gemm6kernel13GemmUniversalIN4cute5tupleIJiiiiEEENS1_10collective13CollectiveMmaINS1_34MainloopSm90TmaGmmaWarpSpecializedILi22ENS5_IJNS4_1CILi1EEESB_SB_EEENS1_35KernelTmaWarpSpecializedCooperativeEEENS5_IJNSA_ILi128EEENSA_ILi32EEENSA_ILi64EEEEEEaNS5_IJlSB_lEEEaSJ_NS4_8TiledMMAINS4_8MMA_AtomIJNS4_4SM904GMMA26MMA_64x32x32_S32S8S8_SS_TNEEEENS4_6LayoutINS5_IJNSA_ILi2EEESB_SB_EEENS5_IJSB_NSA_ILi0EEEST_EEEEENS5_IJNS4_10UnderscoreESW_SW_EEEEENS4_13SM90_TMA_LOADENS4_14ComposedLayoutINS4_7SwizzleILi2ELi4ELi3EEENS4_18smem_ptr_flag_bitsILi8EEENSQ_INS5_IJNSA_ILi8EEESH_EEENS5_IJSH_SB_EEEEEEEvNS4_8identityESZ_S19_vS1A_EENS_8epilogue10collective6detail29Sm90TmaWarpSpecializedAdapterINS1D_15DefaultEpilogueIaSJ_SJ_NS1C_6thread17LinearCombinationIaLi1EiiLNS1H_9ScaleType4KindE0ELNS_15FloatRoundStyleE2EaEENS1_15EpilogueDefaultEEEEEvvEEEEvNT_6ParamsE:
[----:B------:R-:W0:Y:S01]  /*0000*/  LDC R1, c[0x0][0x28] ;  /* 0x00000a00ff017b82 */ /* 0x000e220000000800 */
[----:B------:R-:W1:Y:S01]  /*0010*/  S2R R18, SR_TID.X ;  /* 0x0000000000127919 */ /* 0x000e620000002100 */
[----:B------:R-:W-:Y:S01]  /*0020*/  ELECT P0, URZ, PT ;  /* 0x00000000003f782f */ /* 0x000fe20003800000 */
[----:B------:R-:W-:Y:S01]  /*0030*/  BSSY B0, `(.L_x_0) ;  /* 0x000000f000007945 */ /* 0x000fe20003800000 */
[--C-:B-1----:R-:W-:Y:S02]  /*0040*/  SHF.R.U32.HI R0, RZ, 0x5, R18.reuse ;  /* 0x00000005ff007819 */ /* 0x102fe40000011612 */
[----:B------:R-:W-:-:S03]  /*0050*/  SHF.R.U32.HI R3, RZ, 0x7, R18 ;  /* 0x00000007ff037819 */ /* 0x000fc60000011612 */
[----:B------:R-:W1:Y:S04]  /*0060*/  SHFL.IDX PT, R2, R0, RZ, 0x1f ;  /* 0x00001fff00027589 */ /* 0x000e6800000e0000 */
[----:B------:R2:W3:Y:S01]  /*0070*/  SHFL.IDX PT, R10, R3, RZ, 0x1f ;  /* 0x00001fff030a7589 */ /* 0x0004e200000e0000 */
[----:B-1----:R-:W-:-:S13]  /*0080*/  ISETP.NE.OR P0, PT, R2, RZ, !P0 ;  /* 0x000000ff0200720c */ /* 0x002fda0004705670 */
[----:B0-23--:R-:W-:Y:S05]  /*0090*/  @P0 BRA `(.L_x_1) ;  /* 0x0000000000200947 */ /* 0x00dfea0003800000 */
[----:B------:R-:W-:Y:S02]  /*00a0*/  ULDC.64 UR4, c[0x0][0x198] ;  /* 0x0000660000047ab9 */ /* 0x000fe40000000a00 */
[----:B------:R-:W-:Y:S02]  /*00b0*/  UIADD3 UR6, UP0, UR4, 0xf0, URZ ;  /* 0x000000f004067890 */ /* 0x000fe4000ff1e03f */
[----:B------:R-:W-:Y:S02]  /*00c0*/  UIADD3 UR4, UP1, UR4, 0x1f0, URZ ;  /* 0x000001f004047890 */ /* 0x000fe4000ff3e03f */
[----:B------:R-:W-:Y:S02]  /*00d0*/  UIADD3.X UR7, URZ, UR5, URZ, UP0, !UPT ;  /* 0x000000053f077290 */ /* 0x000fe400087fe43f */
[----:B------:R-:W-:-:S07]  /*00e0*/  UIADD3.X UR5, URZ, UR5, URZ, UP1, !UPT ;  /* 0x000000053f057290 */ /* 0x000fce0008ffe43f */
[----:B------:R0:W-:Y:S02]  /*00f0*/  UTMACCTL.PF [UR6] ;  /* 0x00000000060079b9 */ /* 0x0001e40008040000 */
[----:B------:R0:W-:Y:S02]  /*0100*/  UTMACCTL.PF [UR4] ;  /* 0x00000000040079b9 */ /* 0x0001e40008040000 */
[----:B0-----:R-:W-:Y:S01]  /*0110*/  NOP ;  /* 0x0000000000007918 */ /* 0x001fe20000000000 */
.L_x_1:
[----:B------:R-:W-:Y:S05]  /*0120*/  BSYNC B0 ;  /* 0x0000000000007941 */ /* 0x000fea0003800000 */
.L_x_0:
[----:B------:R-:W0:Y:S02]  /*0130*/  SHFL.IDX PT, R3, R0, RZ, 0x1f ;  /* 0x00001fff00037589 */ /* 0x000e2400000e0000 */
[----:B0-----:R-:W-:-:S13]  /*0140*/  ISETP.NE.AND P0, PT, R3, RZ, PT ;  /* 0x000000ff0300720c */ /* 0x001fda0003f05270 */
[----:B------:R-:W-:Y:S05]  /*0150*/  @P0 BRA `(.L_x_2) ;  /* 0x0000000000f40947 */ /* 0x000fea0003800000 */
[----:B------:R-:W-:Y:S01]  /*0160*/  ELECT P0, URZ, PT ;  /* 0x00000000003f782f */ /* 0x000fe20003800000 */
[----:B------:R-:W-:-:S12]  /*0170*/  BSSY B0, `(.L_x_2) ;  /* 0x000003b000007945 */ /* 0x000fd80003800000 */
[----:B------:R-:W-:Y:S05]  /*0180*/  @!P0 BRA `(.L_x_3) ;  /* 0x0000000000e48947 */ /* 0x000fea0003800000 */
[----:B------:R-:W0:Y:S01]  /*0190*/  S2UR UR8, SR_CgaCtaId ;  /* 0x00000000000879c3 */ /* 0x000e220000008800 */
[----:B------:R-:W-:Y:S01]  /*01a0*/  UMOV UR4, 0x400 ;  /* 0x0000040000047882 */ /* 0x000fe20000000000 */
[----:B------:R-:W-:Y:S01]  /*01b0*/  UMOV UR5, 0x1 ;  /* 0x0000000100057882 */ /* 0x000fe20000000000 */
[----:B------:R-:W-:Y:S02]  /*01c0*/  UMOV UR6, 0x100 ;  /* 0x0000010000067882 */ /* 0x000fe40000000000 */
[----:B------:R-:W-:-:S04]  /*01d0*/  UIADD3 UR6, -UR6, 0x100000, URZ ;  /* 0x0010000006067890 */ /* 0x000fc8000fffe13f */
[----:B------:R-:W-:Y:S02]  /*01e0*/  USHF.L.U32 UR7, UR6, 0xb, URZ ;  /* 0x0000000b06077899 */ /* 0x000fe4000800063f */
[----:B------:R-:W-:Y:S02]  /*01f0*/  USHF.L.U32 UR6, UR6, 0x1, URZ ;  /* 0x0000000106067899 */ /* 0x000fe4000800063f */
[----:B0-----:R-:W-:Y:S02]  /*0200*/  ULEA UR8, UR8, UR4, 0x18 ;  /* 0x0000000408087291 */ /* 0x001fe4000f8ec03f */
[----:B------:R-:W-:-:S04]  /*0210*/  UIADD3 UR4, -UR5, 0x100000, URZ ;  /* 0x0010000005047890 */ /* 0x000fc8000fffe13f */
[----:B------:R-:W-:Y:S02]  /*0220*/  USHF.L.U32 UR5, UR4, 0xb, URZ ;  /* 0x0000000b04057899 */ /* 0x000fe4000800063f */
[----:B------:R-:W-:Y:S01]  /*0230*/  USHF.L.U32 UR4, UR4, 0x1, URZ ;  /* 0x0000000104047899 */ /* 0x000fe2000800063f */
[----:B------:R-:W0:Y:S11]  /*0240*/  FENCE.VIEW.ASYNC.S ;  /* 0x00000000000073c6 */ /* 0x000e360000000000 */
[----:B0-----:R0:W1:Y:S01]  /*0250*/  SYNCS.EXCH.64 URZ, [UR8], UR4 ;  /* 0x00000004083f75b2 */ /* 0x0010620008000100 */
[----:B------:R0:W2:Y:S01]  /*0260*/  SYNCS.EXCH.64 URZ, [UR8+0xb0], UR6 ;  /* 0x0000b006083f75b2 */ /* 0x0000a20008000100 */
[----:B------:R0:W3:Y:S01]  /*0270*/  SYNCS.EXCH.64 URZ, [UR8+0x8], UR4 ;  /* 0x00000804083f75b2 */ /* 0x0000e20008000100 */
[----:B------:R0:W4:Y:S01]  /*0280*/  SYNCS.EXCH.64 URZ, [UR8+0xb8], UR6 ;  /* 0x0000b806083f75b2 */ /* 0x0001220008000100 */
[----:B------:R0:W0:Y:S01]  /*0290*/  SYNCS.EXCH.64 URZ, [UR8+0x10], UR4 ;  /* 0x00001004083f75b2 */ /* 0x0000220008000100 */
        /* <DEDUP_REMOVED lines=39> */
[----:B-1234-:R-:W-:Y:S01]  /*0510*/  NOP ;  /* 0x0000000000007918 */ /* 0x01efe20000000000 */
.L_x_3:
[----:B0-----:R-:W-:Y:S05]  /*0520*/  BSYNC B0 ;  /* 0x0000000000007941 */ /* 0x001fea0003800000 */
.L_x_2:
[----:B------:R-:W0:Y:S01]  /*0530*/  SHFL.IDX PT, R0, R0, RZ, 0x1f ;  /* 0x00001fff00007589 */ /* 0x000e2200000e0000 */
[----:B------:R-:W-:Y:S01]  /*0540*/  ELECT P0, URZ, PT ;  /* 0x00000000003f782f */ /* 0x000fe20003800000 */
[----:B------:R-:W1:Y:S01]  /*0550*/  LDC R16, c[0x0][0x65c] ;  /* 0x00019700ff107b82 */ /* 0x000e620000000800 */
[----:B------:R-:W-:Y:S01]  /*0560*/  SHF.R.S32.HI R5, RZ, 0x1f, R2 ;  /* 0x0000001fff057819 */ /* 0x000fe20000011402 */
[----:B------:R-:W2:Y:S01]  /*0570*/  S2R R3, SR_CTAID.Y ;  /* 0x0000000000037919 */ /* 0x000ea20000002600 */
[----:B------:R-:W-:Y:S01]  /*0580*/  UMOV UR4, 0x20 ;  /* 0x0000002000047882 */ /* 0x000fe20000000000 */
[----:B------:R-:W-:Y:S01]  /*0590*/  ISETP.NE.AND P2, PT, R10, RZ, PT ;  /* 0x000000ff0a00720c */ /* 0x000fe20003f45270 */
[----:B------:R-:W-:Y:S01]  /*05a0*/  NOP ;  /* 0x0000000000007918 */ /* 0x000fe20000000000 */
[----:B------:R-:W3:Y:S01]  /*05b0*/  S2R R4, SR_CTAID.X ;  /* 0x0000000000047919 */ /* 0x000ee20000002500 */
[----:B------:R-:W-:Y:S01]  /*05c0*/  LEA.HI R5, R5, R2, RZ, 0x2 ;  /* 0x0000000205057211 */ /* 0x000fe200078f10ff */
[----:B------:R-:W-:-:S03]  /*05d0*/  NOP ;  /* 0x0000000000007918 */ /* 0x000fc60000000000 */
[----:B------:R-:W-:Y:S02]  /*05e0*/  LOP3.LUT R5, R5, 0xfffffffc, RZ, 0xc0, !PT ;  /* 0xfffffffc05057812 */ /* 0x000fe400078ec0ff */
[----:B0-----:R-:W-:Y:S02]  /*05f0*/  ISETP.NE.OR P0, PT, R0, RZ, !P0 ;  /* 0x000000ff0000720c */ /* 0x001fe40004705670 */
[----:B-1----:R-:W-:-:S04]  /*0600*/  ISETP.NE.AND P3, PT, R16, 0x1, PT ;  /* 0x000000011000780c */ /* 0x002fc80003f65270 */
[----:B------:R-:W-:Y:S01]  /*0610*/  P2R R0, PR, RZ, 0x8 ;  /* 0x00000008ff007803 */ /* 0x000fe20000000000 */
[----:B------:R-:W-:Y:S02]  /*0620*/  IMAD.IADD R0, R2, 0x1, -R5 ;  /* 0x0000000102007824 */ /* 0x000fe400078e0a05 */
[----:B------:R-:W-:-:S04]  /*0630*/  IMAD.MOV.U32 R5, RZ, RZ, RZ ;  /* 0x000000ffff057224 */ /* 0x000fc800078e00ff */
[----:B------:R-:W-:Y:S01]  /*0640*/  VOTEU.ALL UP0, P0 ;  /* 0x00000000003f7886 */ /* 0x000fe20000000000 */
[----:B------:R-:W-:Y:S01]  /*0650*/  VOTEU.ALL UP1, P0 ;  /* 0x00000000003f7886 */ /* 0x000fe20000020000 */
[----:B------:R-:W3:Y:S01]  /*0660*/  @P3 LDC R9, c[0x0][0x10] ;  /* 0x00000400ff093b82 */ /* 0x000ee20000000800 */
[----:B--2---:R-:W-:Y:S02]  /*0670*/  @P3 IMAD.MOV.U32 R6, RZ, RZ, R3 ;  /* 0x000000ffff063224 */ /* 0x004fe400078e0003 */
[----:B------:R-:W-:Y:S01]  /*0680*/  @!UP0 UMOV UR6, 0x400 ;  /* 0x0000040000068882 */ /* 0x000fe20000000000 */
[----:B------:R-:W-:-:S04]  /*0690*/  @!UP0 UIADD3 UR4, -UR4, 0x100000, URZ ;  /* 0x0010000004048890 */ /* 0x000fc8000fffe13f */
[----:B------:R-:W-:Y:S02]  /*06a0*/  @!UP0 USHF.L.U32 UR5, UR4, 0xb, URZ ;  /* 0x0000000b04058899 */ /* 0x000fe4000800063f */
[----:B------:R-:W-:Y:S01]  /*06b0*/  @!UP0 USHF.L.U32 UR4, UR4, 0x1, URZ ;  /* 0x0000000104048899 */ /* 0x000fe2000800063f */
[----:B------:R-:W-:Y:S02]  /*06c0*/  @P3 IMAD.MOV.U32 R7, RZ, RZ, RZ ;  /* 0x000000ffff073224 */ /* 0x000fe400078e00ff */
[----:B------:R-:W-:Y:S01]  /*06d0*/  @P3 IMAD.MOV.U32 R17, RZ, RZ, RZ ;  /* 0x000000ffff113224 */ /* 0x000fe200078e00ff */
[----:B------:R-:W0:Y:S08]  /*06e0*/  @!UP0 S2UR UR7, SR_CgaCtaId ;  /* 0x00000000000789c3 */ /* 0x000e300000008800 */
[----:B------:R-:W1:Y:S01]  /*06f0*/  @!P3 LDC R11, c[0x0][0xc] ;  /* 0x00000300ff0bbb82 */ /* 0x000e620000000800 */
[----:B---3--:R-:W-:-:S04]  /*0700*/  @P3 IMAD.WIDE.U32 R8, R4, R9, R6 ;  /* 0x0000000904083225 */ /* 0x008fc800078e0006 */
[----:B------:R-:W-:Y:S02]  /*0710*/  @P3 IMAD.MOV.U32 R2, RZ, RZ, R8 ;  /* 0x000000ffff023224 */ /* 0x000fe400078e0008 */
[----:B------:R-:W-:Y:S01]  /*0720*/  @P3 IMAD.IADD R17, R9, 0x1, R17 ;  /* 0x0000000109113824 */ /* 0x000fe200078e0211 */
[----:B0-----:R-:W-:Y:S01]  /*0730*/  @!UP0 ULEA UR6, UR7, UR6, 0x18 ;  /* 0x0000000607068291 */ /* 0x001fe2000f8ec03f */
[----:B------:R-:W-:Y:S01]  /*0740*/  VOTEU.ALL UP0, P0 ;  /* 0x00000000003f7886 */ /* 0x000fe20000000000 */
[----:B------:R-:W-:-:S04]  /*0750*/  ISETP.NE.AND P0, PT, R0, 0x3, PT ;  /* 0x000000030000780c */ /* 0x000fc80003f05270 */
[----:B------:R-:W-:Y:S01]  /*0760*/  ISETP.EQ.OR P0, PT, R0, RZ, !P0 ;  /* 0x000000ff0000720c */ /* 0x000fe20004702670 */
[----:B-1----:R-:W-:-:S03]  /*0770*/  @!P3 IMAD.WIDE.U32 R6, R11, R3, R4 ;  /* 0x000000030b06b225 */ /* 0x002fc600078e0004 */
[C---:B------:R-:W-:Y:S01]  /*0780*/  ISETP.EQ.AND P0, PT, R10.reuse, RZ, P0 ;  /* 0x000000ff0a00720c */ /* 0x040fe20000702270 */
[----:B------:R-:W-:Y:S01]  /*0790*/  VIADD R10, R10, 0xffffffff ;  /* 0xffffffff0a0a7836 */ /* 0x000fe20000000000 */
[----:B------:R-:W0:Y:S02]  /*07a0*/  FENCE.VIEW.ASYNC.S ;  /* 0x00000000000073c6 */ /* 0x000e240000000000 */
[----:B0-----:R0:W1:Y:S01]  /*07b0*/  @!UP0 SYNCS.EXCH.64 URZ, [UR6+0x170], UR4 ;  /* 0x00017004063f85b2 */ /* 0x0010620008000100 */
[----:B------:R-:W-:Y:S01]  /*07c0*/  @!P3 IMAD.MOV.U32 R2, RZ, RZ, R6 ;  /* 0x000000ffff02b224 */ /* 0x000fe200078e0006 */
[----:B------:R-:W-:Y:S01]  /*07d0*/  SEL R19, RZ, 0x1, !P0 ;  /* 0x00000001ff137807 */ /* 0x000fe20004000000 */
[----:B------:R-:W-:Y:S01]  /*07e0*/  @!P3 IMAD.MOV.U32 R17, RZ, RZ, R7 ;  /* 0x000000ffff11b224 */ /* 0x000fe200078e0007 */
[----:B------:R-:W-:-:S04]  /*07f0*/  ISETP.GE.U32.AND P1, PT, R10, 0x2, PT ;  /* 0x000000020a00780c */ /* 0x000fc80003f26070 */
[----:B------:R-:W-:Y:S01]  /*0800*/  SEL R19, R19, 0x2, P1 ;  /* 0x0000000213137807 */ /* 0x000fe20000800000 */
[----:B------:R0:W1:Y:S01]  /*0810*/  @!UP1 SYNCS.EXCH.64 URZ, [UR6+0x178], UR4 ;  /* 0x00017804063f95b2 */ /* 0x0000620008000100 */
[----:B------:R-:W-:Y:S01]  /*0820*/  NOP ;  /* 0x0000000000007918 */ /* 0x000fe20000000000 */
[----:B-1----:R-:W-:Y:S06]  /*0830*/  BAR.SYNC.DEFER_BLOCKING 0x0 ;  /* 0x0000000000007b1d */ /* 0x002fec0000010000 */
[----:B------:R-:W-:Y:S05]  /*0840*/  @!P2 BRA `(.L_x_4) ;  /* 0x0000002800bca947 */ /* 0x000fea0003800000 */
[----:B------:R-:W-:-:S13]  /*0850*/  ISETP.GT.U32.AND P0, PT, R10, 0x1, PT ;  /* 0x000000010a00780c */ /* 0x000fda0003f04070 */
[----:B0-----:R-:W-:Y:S05]  /*0860*/  @P0 EXIT ;  /* 0x000000000000094d */ /* 0x001fea0003800000 */
[----:B------:R-:W-:Y:S01]  /*0870*/  ULDC.64 UR4, c[0x0][0x650] ;  /* 0x0001940000047ab9 */ /* 0x000fe20000000a00 */
[----:B------:R-:W-:Y:S01]  /*0880*/  PRMT R0, RZ, 0x7610, R0 ;  /* 0x00007610ff007816 */ /* 0x000fe20000000000 */
[----:B------:R-:W-:Y:S01]  /*0890*/  IMAD.MOV.U32 R41, RZ, RZ, -0x1 ;  /* 0xffffffffff297424 */ /* 0x000fe200078e00ff */
[----:B------:R-:W-:Y:S01]  /*08a0*/  ISETP.GE.U32.AND P0, PT, R2, UR4, PT ;  /* 0x0000000402007c0c */ /* 0x000fe2000bf06070 */
[----:B------:R-:W-:Y:S02]  /*08b0*/  IMAD.MOV.U32 R42, RZ, RZ, -0x1 ;  /* 0xffffffffff2a7424 */ /* 0x000fe400078e00ff */
[----:B------:R-:W-:Y:S01]  /*08c0*/  IMAD.MOV.U32 R43, RZ, RZ, -0x1 ;  /* 0xffffffffff2b7424 */ /* 0x000fe200078e00ff */
[----:B------:R-:W-:-:S13]  /*08d0*/  ISETP.GE.U32.AND.EX P0, PT, R17, UR5, PT, P0 ;  /* 0x0000000511007c0c */ /* 0x000fda000bf06100 */
[----:B------:R-:W-:Y:S05]  /*08e0*/  @P0 BRA `(.L_x_5) ;  /* 0x00000004005c0947 */ /* 0x000fea0003800000 */
[----:B------:R-:W0:Y:S01]  /*08f0*/  LDC.64 R14, c[0x0][0x628] ;  /* 0x00018a00ff0e7b82 */ /* 0x000e220000000a00 */
[----:B------:R-:W-:Y:S02]  /*0900*/  IMAD.MOV.U32 R6, RZ, RZ, R2 ;  /* 0x000000ffff067224 */ /* 0x000fe400078e0002 */
[----:B------:R-:W-:-:S05]  /*0910*/  IMAD.MOV.U32 R7, RZ, RZ, R17 ;  /* 0x000000ffff077224 */ /* 0x000fca00078e0011 */
[----:B------:R-:W1:Y:S08]  /*0920*/  LDC R0, c[0x0][0x630] ;  /* 0x00018c00ff007b82 */ /* 0x000e700000000800 */
[----:B------:R-:W2:Y:S01]  /*0930*/  LDC.64 R20, c[0x0][0x620] ;  /* 0x00018800ff147b82 */ /* 0x000ea20000000a00 */
[----:B0-----:R-:W-:-:S04]  /*0940*/  ISETP.NE.U32.AND P0, PT, R14, RZ, PT ;  /* 0x000000ff0e00720c */ /* 0x001fc80003f05070 */
[----:B------:R-:W-:-:S13]  /*0950*/  ISETP.NE.AND.EX P0, PT, R15, RZ, PT, P0 ;  /* 0x000000ff0f00720c */ /* 0x000fda0003f05300 */
[----:B-12---:R-:W-:Y:S05]  /*0960*/  @!P0 BRA `(.L_x_6) ;  /* 0x0000000000288947 */ /* 0x006fea0003800000 */
[----:B------:R-:W0:Y:S02]  /*0970*/  LDC R11, c[0x0][0x634] ;  /* 0x00018d00ff0b7b82 */ /* 0x000e240000000800 */
[----:B0-----:R-:W-:-:S05]  /*0980*/  IADD3 R11, P0, R2, R11, RZ ;  /* 0x0000000b020b7210 */ /* 0x001fca0007f1e0ff */
[----:B------:R-:W-:-:S04]  /*0990*/  IMAD.X R13, RZ, RZ, R17, P0 ;  /* 0x000000ffff0d7224 */ /* 0x000fc800000e0611 */
[----:B------:R-:W-:-:S04]  /*09a0*/  IMAD.WIDE.U32 R6, R13, R14, RZ ;  /* 0x0000000e0d067225 */ /* 0x000fc800078e00ff */
[----:B------:R-:W-:-:S04]  /*09b0*/  IMAD.WIDE.U32 R8, P0, R11, R15, R6 ;  /* 0x0000000f0b087225 */ /* 0x000fc80007800006 */
[----:B------:R-:W-:-:S04]  /*09c0*/  IMAD.WIDE.U32 R6, R11, R14, RZ ;  /* 0x0000000e0b067225 */ /* 0x000fc800078e00ff */
[----:B------:R-:W-:Y:S01]  /*09d0*/  IMAD.X R11, RZ, RZ, RZ, P0 ;  /* 0x000000ffff0b7224 */ /* 0x000fe200000e06ff */
[----:B------:R-:W-:Y:S01]  /*09e0*/  IADD3 RZ, P0, R7, R8, RZ ;  /* 0x0000000807ff7210 */ /* 0x000fe20007f1e0ff */
[----:B------:R-:W-:-:S04]  /*09f0*/  IMAD.MOV.U32 R10, RZ, RZ, R9 ;  /* 0x000000ffff0a7224 */ /* 0x000fc800078e0009 */
[----:B------:R-:W-:-:S08]  /*0a00*/  IMAD.WIDE.U32.X R6, R13, R15, R10, P0 ;  /* 0x0000000f0d067225 */ /* 0x000fd000000e040a */
.L_x_6:
[-CC-:B------:R-:W-:Y:S01]  /*0a10*/  SHF.R.U64 R43, R6, R0.reuse, R7.reuse ;  /* 0x00000000062b7219 */ /* 0x180fe20000001207 */
[----:B------:R-:W0:Y:S01]  /*0a20*/  LDC R10, c[0x0][0x618] ;  /* 0x00018600ff0a7b82 */ /* 0x000e220000000800 */
[----:B------:R-:W-:Y:S01]  /*0a30*/  SHF.R.U32.HI R5, RZ, R0, R7 ;  /* 0x00000000ff057219 */ /* 0x000fe20000011607 */
[----:B------:R-:W-:Y:S01]  /*0a40*/  ULDC UR4, c[0x0][0x150] ;  /* 0x0000540000047ab9 */ /* 0x000fe20000000800 */
[----:B------:R-:W-:Y:S01]  /*0a50*/  IADD3 R9, P0, RZ, -R43, RZ ;  /* 0x8000002bff097210 */ /* 0x000fe20007f1e0ff */
[----:B------:R-:W-:Y:S01]  /*0a60*/  IMAD.MOV.U32 R6, RZ, RZ, R2 ;  /* 0x000000ffff067224 */ /* 0x000fe200078e0002 */
[----:B------:R-:W-:Y:S01]  /*0a70*/  I2FP.F32.U32 R0, R4 ;  /* 0x0000000400007245 */ /* 0x000fe20000201000 */
[----:B------:R-:W-:Y:S02]  /*0a80*/  IMAD.MOV.U32 R7, RZ, RZ, R17 ;  /* 0x000000ffff077224 */ /* 0x000fe400078e0011 */
[----:B------:R-:W1:Y:S01]  /*0a90*/  LDC.64 R26, c[0x0][0x640] ;  /* 0x00019000ff1a7b82 */ /* 0x000e620000000a00 */
[----:B------:R-:W-:-:S02]  /*0aa0*/  IMAD.X R11, RZ, RZ, ~R5, P0 ;  /* 0x000000ffff0b7224 */ /* 0x000fc400000e0e05 */
[----:B------:R-:W-:Y:S01]  /*0ab0*/  FMUL R0, R0, UR4 ;  /* 0x0000000400007c20 */ /* 0x000fe20008400000 */
[----:B------:R-:W-:Y:S01]  /*0ac0*/  IMAD.WIDE.U32 R6, R9, R20, R6 ;  /* 0x0000001409067225 */ /* 0x000fe200078e0006 */
[----:B------:R-:W-:-:S03]  /*0ad0*/  ULDC UR4, c[0x0][0x154] ;  /* 0x0000550000047ab9 */ /* 0x000fc60000000800 */
[----:B------:R-:W-:Y:S01]  /*0ae0*/  IMAD R8, R11, R20, RZ ;  /* 0x000000140b087224 */ /* 0x000fe200078e02ff */
[----:B------:R-:W2:Y:S01]  /*0af0*/  LDC R5, c[0x0][0x144] ;  /* 0x00005100ff057b82 */ /* 0x000ea20000000800 */
[----:B------:R-:W3:Y:S02]  /*0b00*/  F2I.U32.TRUNC.NTZ R0, R0 ;  /* 0x0000000000007305 */ /* 0x000ee4000020f000 */
[----:B------:R-:W-:-:S04]  /*0b10*/  IMAD R9, R9, R21, R8 ;  /* 0x0000001509097224 */ /* 0x000fc800078e0208 */
[----:B------:R-:W-:Y:S01]  /*0b20*/  IMAD.IADD R7, R7, 0x1, R9 ;  /* 0x0000000107077824 */ /* 0x000fe200078e0209 */
[----:B------:R-:W4:Y:S01]  /*0b30*/  LDC R12, c[0x0][0x608] ;  /* 0x00018200ff0c7b82 */ /* 0x000f220000000800 */
[----:B------:R-:W-:-:S03]  /*0b40*/  IMAD.MOV.U32 R9, RZ, RZ, -0x1 ;  /* 0xffffffffff097424 */ /* 0x000fc600078e00ff */
[-CC-:B0-----:R-:W-:Y:S02]  /*0b50*/  SHF.R.U64 R20, R6, R10.reuse, R7.reuse ;  /* 0x0000000a06147219 */ /* 0x181fe40000001207 */
[----:B------:R-:W-:Y:S02]  /*0b60*/  I2FP.F32.U32 R6, R3 ;  /* 0x0000000300067245 */ /* 0x000fe40000201000 */
[----:B------:R-:W0:Y:S01]  /*0b70*/  LDC R24, c[0x0][0x658] ;  /* 0x00019600ff187b82 */ /* 0x000e220000000800 */
[----:B-1----:R-:W-:Y:S01]  /*0b80*/  ISETP.NE.U32.AND P0, PT, R26, RZ, PT ;  /* 0x000000ff1a00720c */ /* 0x002fe20003f05070 */
[----:B---3--:R-:W-:Y:S01]  /*0b90*/  IMAD.MOV R8, RZ, RZ, -R0 ;  /* 0x000000ffff087224 */ /* 0x008fe200078e0a00 */
[----:B------:R-:W-:Y:S01]  /*0ba0*/  SHF.R.U32.HI R7, RZ, R10, R7 ;  /* 0x0000000aff077219 */ /* 0x000fe20000011607 */
[----:B------:R-:W-:Y:S01]  /*0bb0*/  FMUL R6, R6, UR4 ;  /* 0x0000000406067c20 */ /* 0x000fe20008400000 */
[----:B------:R-:W-:-:S03]  /*0bc0*/  ISETP.NE.AND.EX P0, PT, R27, RZ, PT, P0 ;  /* 0x000000ff1b00720c */ /* 0x000fc60003f05300 */
[----:B------:R-:W1:Y:S01]  /*0bd0*/  LDC R14, c[0x0][0x148] ;  /* 0x00005200ff0e7b82 */ /* 0x000e620000000800 */
[----:B--2---:R-:W-:-:S07]  /*0be0*/  IMAD R0, R5, R8, R4 ;  /* 0x0000000805007224 */ /* 0x004fce00078e0204 */
[----:B------:R-:W2:Y:S01]  /*0bf0*/  LDC R22, c[0x0][0x600] ;  /* 0x00018000ff167b82 */ /* 0x000ea20000000800 */
[-CC-:B----4-:R-:W-:Y:S02]  /*0c00*/  SHF.R.U64 R28, R20, R12.reuse, R7.reuse ;  /* 0x0000000c141c7219 */ /* 0x190fe40000001207 */
[----:B------:R-:W-:Y:S01]  /*0c10*/  SHF.R.U32.HI R5, RZ, R12, R7 ;  /* 0x0000000cff057219 */ /* 0x000fe20000011607 */
[----:B------:R-:W-:Y:S01]  /*0c20*/  IMAD.MOV.U32 R7, RZ, RZ, 0x1 ;  /* 0x00000001ff077424 */ /* 0x000fe200078e00ff */
[----:B------:R3:W4:Y:S03]  /*0c30*/  F2I.U32.TRUNC.NTZ R12, R6 ;  /* 0x00000006000c7305 */ /* 0x000726000020f000 */
[----:B------:R-:W1:Y:S01]  /*0c40*/  LDC R15, c[0x0][0x648] ;  /* 0x00019200ff0f7b82 */ /* 0x000e620000000800 */
[-C--:B0-----:R-:W-:Y:S02]  /*0c50*/  SHF.L.U32 R4, R9, R24.reuse, RZ ;  /* 0x0000001809047219 */ /* 0x081fe400000006ff */
[----:B------:R-:W-:-:S02]  /*0c60*/  SHF.R.U64 R30, R28, R24, R5 ;  /* 0x000000181c1e7219 */ /* 0x000fc40000001205 */
[----:B------:R-:W-:Y:S02]  /*0c70*/  LOP3.LUT R11, RZ, R4, RZ, 0x33, !PT ;  /* 0x00000004ff0b7212 */ /* 0x000fe400078e33ff */
[-C--:B------:R-:W-:Y:S01]  /*0c80*/  SHF.R.U32.HI R5, RZ, R24.reuse, R5 ;  /* 0x00000018ff057219 */ /* 0x080fe20000011605 */
[----:B------:R-:W0:Y:S01]  /*0c90*/  LDC R21, c[0x0][0x638] ;  /* 0x00018e00ff157b82 */ /* 0x000e220000000800 */
[----:B------:R-:W-:Y:S01]  /*0ca0*/  SHF.L.U32 R10, R7, R24, RZ ;  /* 0x00000018070a7219 */ /* 0x000fe200000006ff */
[----:B------:R-:W-:-:S06]  /*0cb0*/  IMAD.MOV.U32 R4, RZ, RZ, R30 ;  /* 0x000000ffff047224 */ /* 0x000fcc00078e001e */
[----:B------:R-:W0:Y:S01]  /*0cc0*/  LDC R41, c[0x0][0x610] ;  /* 0x00018400ff297b82 */ /* 0x000e220000000800 */
[----:B---34-:R-:W-:Y:S05]  /*0cd0*/  @!P0 BRA `(.L_x_7) ;  /* 0x0000000000288947 */ /* 0x018fea0003800000 */
[----:B------:R-:W3:Y:S02]  /*0ce0*/  LDC R9, c[0x0][0x64c] ;  /* 0x00019300ff097b82 */ /* 0x000ee40000000800 */
[----:B---3--:R-:W-:-:S05]  /*0cf0*/  IADD3 R9, P0, R30, R9, RZ ;  /* 0x000000091e097210 */ /* 0x008fca0007f1e0ff */
        /* <DEDUP_REMOVED lines=8> */
.L_x_7:
[----:B-1----:R-:W-:Y:S01]  /*0d80*/  SHF.R.U64 R4, R4, R15, R5 ;  /* 0x0000000f04047219 */ /* 0x002fe20000001205 */
[----:B--2---:R-:W-:Y:S01]  /*0d90*/  VIADD R5, R22, 0xffffffff ;  /* 0xffffffff16057836 */ /* 0x004fe20000000000 */
[----:B------:R-:W-:Y:S01]  /*0da0*/  LOP3.LUT R11, R28, R11, RZ, 0xc0, !PT ;  /* 0x0000000b1c0b7212 */ /* 0x000fe200078ec0ff */
[----:B------:R-:W-:Y:S02]  /*0db0*/  IMAD.MOV R12, RZ, RZ, -R12 ;  /* 0x000000ffff0c7224 */ /* 0x000fe400078e0a0c */
[----:B------:R-:W-:Y:S02]  /*0dc0*/  IMAD.MOV R6, RZ, RZ, -R4 ;  /* 0x000000ffff067224 */ /* 0x000fe400078e0a04 */
[----:B------:R-:W-:Y:S01]  /*0dd0*/  IMAD R11, R10, R4, R11 ;  /* 0x000000040a0b7224 */ /* 0x000fe200078e020b */
[----:B------:R-:W-:Y:S01]  /*0de0*/  LOP3.LUT R4, R20, R5, RZ, 0xc0, !PT ;  /* 0x0000000514047212 */ /* 0x000fe200078ec0ff */
[----:B------:R-:W-:Y:S02]  /*0df0*/  @P3 IMAD R0, R14, R12, R3 ;  /* 0x0000000c0e003224 */ /* 0x000fe400078e0203 */
[----:B0-----:R-:W-:-:S02]  /*0e00*/  IMAD R3, R6, R21, R30 ;  /* 0x0000001506037224 */ /* 0x001fc400078e021e */
[----:B------:R-:W-:Y:S02]  /*0e10*/  IMAD R41, R11, R41, R0 ;  /* 0x000000290b297224 */ /* 0x000fe400078e0200 */
[----:B------:R-:W-:Y:S02]  /*0e20*/  IMAD R4, R3, R22, R4 ;  /* 0x0000001603047224 */ /* 0x000fe400078e0204 */
[----:B------:R-:W-:-:S03]  /*0e30*/  IMAD.MOV.U32 R0, RZ, RZ, 0x1 ;  /* 0x00000001ff007424 */ /* 0x000fc600078e00ff */
[----:B------:R-:W-:Y:S02]  /*0e40*/  SEL R42, R4, R41, !P3 ;  /* 0x00000029042a7207 */ /* 0x000fe40005800000 */
[----:B------:R-:W-:-:S07]  /*0e50*/  SEL R41, R41, R4, !P3 ;  /* 0x0000000429297207 */ /* 0x000fce0005800000 */
.L_x_5:
[----:B------:R-:W-:-:S08]  /*0e60*/  NOP ;  /* 0x0000000000007918 */ /* 0x000fd00000000000 */
[----:B------:R-:W0:Y:S02]  /*0e70*/  USETMAXREG.TRY_ALLOC.CTAPOOL UP0, 0xe8 ;  /* 0x000000e8000079c8 */ /* 0x000e240008000600 */
[----:B0-----:R-:W-:-:S13]  /*0e80*/  PLOP3.LUT P0, PT, PT, PT, UP0, 0x80, 0x0 ;  /* 0x000000000000781c */ /* 0x001fda0003f0f008 */
[----:B------:R-:W-:Y:S05]  /*0e90*/  @!P0 BRA `(.L_x_5) ;  /* 0xfffffffc00f08947 */ /* 0x000fea000383ffff */
[----:B------:R-:W-:Y:S01]  /*0ea0*/  ULDC.64 UR4, c[0x0][0x598] ;  /* 0x0001660000047ab9 */ /* 0x000fe20000000a00 */
[----:B------:R-:W-:Y:S01]  /*0eb0*/  ULDC.64 UR36, c[0x0][0x208] ;  /* 0x0000820000247ab9 */ /* 0x000fe20000000a00 */
[----:B------:R-:W-:-:S04]  /*0ec0*/  ISETP.NE.U32.AND P0, PT, RZ, UR4, PT ;  /* 0x00000004ff007c0c */ /* 0x000fc8000bf05070 */
[----:B------:R-:W-:-:S13]  /*0ed0*/  ISETP.NE.AND.EX P0, PT, RZ, UR5, PT, P0 ;  /* 0x00000005ff007c0c */ /* 0x000fda000bf05300 */
[----:B------:R-:W-:Y:S05]  /*0ee0*/  @!P0 BRA `(.L_x_8) ;  /* 0x00000000001c8947 */ /* 0x000fea0003800000 */
[----:B------:R-:W0:Y:S02]  /*0ef0*/  LDC.64 R4, c[0x0][0x598] ;  /* 0x00016600ff047b82 */ /* 0x000e240000000a00 */
[----:B0-----:R-:W2:Y:S02]  /*0f00*/  LDG.E.64 R4, desc[UR36][R4.64] ;  /* 0x0000002404047981 */ /* 0x001ea4000c1e1b00 */
[----:B--2---:R-:W-:-:S04]  /*0f10*/  ISETP.NE.U32.AND P0, PT, R4, RZ, PT ;  /* 0x000000ff0400720c */ /* 0x004fc80003f05070 */
[----:B------:R-:W-:-:S13]  /*0f20*/  ISETP.NE.AND.EX P0, PT, R5, RZ, PT, P0 ;  /* 0x000000ff0500720c */ /* 0x000fda0003f05300 */
[----:B------:R-:W-:Y:S05]  /*0f30*/  @!P0 BRA `(.L_x_8) ;  /* 0x0000000000088947 */ /* 0x000fea0003800000 */
[----:B------:R0:W5:Y:S01]  /*0f40*/  LD.E R22, desc[UR36][R4.64] ;  /* 0x0000002404167980 */ /* 0x000162000c101900 */
[----:B------:R-:W-:Y:S05]  /*0f50*/  BRA `(.L_x_9) ;  /* 0x0000000000247947 */ /* 0x000fea0003800000 */
.L_x_8:
[----:B------:R-:W-:Y:S02]  /*0f60*/  ULDC.64 UR4, c[0x0][0x588] ;  /* 0x0001620000047ab9 */ /* 0x000fe40000000a00 */
[----:B------:R-:W-:-:S04]  /*0f70*/  ISETP.NE.U32.AND P0, PT, RZ, UR4, PT ;  /* 0x00000004ff007c0c */ /* 0x000fc8000bf05070 */
[----:B------:R-:W-:-:S13]  /*0f80*/  ISETP.NE.AND.EX P0, PT, RZ, UR5, PT, P0 ;  /* 0x00000005ff007c0c */ /* 0x000fda000bf05300 */
[----:B------:R-:W-:Y:S05]  /*0f90*/  @!P0 BRA `(.L_x_10) ;  /* 0x00000000000c8947 */ /* 0x000fea0003800000 */
[----:B------:R-:W0:Y:S02]  /*0fa0*/  LDC.64 R22, c[0x0][0x588] ;  /* 0x00016200ff167b82 */ /* 0x000e240000000a00 */
[----:B0-----:R1:W5:Y:S01]  /*0fb0*/  LDG.E R22, desc[UR36][R22.64] ;  /* 0x0000002416167981 */ /* 0x001362000c1e1900 */
[----:B------:R-:W-:Y:S05]  /*0fc0*/  BRA `(.L_x_9) ;  /* 0x0000000000087947 */ /* 0x000fea0003800000 */
.L_x_10:
[----:B------:R-:W-:Y:S02]  /*0fd0*/  ULDC UR4, c[0x0][0x580] ;  /* 0x0001600000047ab9 */ /* 0x000fe40000000800 */
[----:B------:R-:W-:-:S07]  /*0fe0*/  IMAD.U32 R22, RZ, RZ, UR4 ;  /* 0x00000004ff167e24 */ /* 0x000fce000f8e00ff */
.L_x_9:
[----:B------:R-:W-:Y:S02]  /*0ff0*/  ULDC.64 UR4, c[0x0][0x5a0] ;  /* 0x0001680000047ab9 */ /* 0x000fe40000000a00 */
[----:B------:R-:W-:-:S04]  /*1000*/  ISETP.NE.U32.AND P0, PT, RZ, UR4, PT ;  /* 0x00000004ff007c0c */ /* 0x000fc8000bf05070 */
[----:B------:R-:W-:-:S13]  /*1010*/  ISETP.NE.AND.EX P0, PT, RZ, UR5, PT, P0 ;  /* 0x00000005ff007c0c */ /* 0x000fda000bf05300 */
[----:B------:R-:W-:Y:S05]  /*1020*/  @!P0 BRA `(.L_x_11) ;  /* 0x00000000001c8947 */ /* 0x000fea0003800000 */
[----:B0-----:R-:W0:Y:S02]  /*1030*/  LDC.64 R4, c[0x0][0x5a0] ;  /* 0x00016800ff047b82 */ /* 0x001e240000000a00 */
[----:B0-----:R-:W2:Y:S02]  /*1040*/  LDG.E.64 R4, desc[UR36][R4.64] ;  /* 0x0000002404047981 */ /* 0x001ea4000c1e1b00 */
[----:B--2---:R-:W-:-:S04]  /*1050*/  ISETP.NE.U32.AND P0, PT, R4, RZ, PT ;  /* 0x000000ff0400720c */ /* 0x004fc80003f05070 */
[----:B------:R-:W-:-:S13]  /*1060*/  ISETP.NE.AND.EX P0, PT, R5, RZ, PT, P0 ;  /* 0x000000ff0500720c */ /* 0x000fda0003f05300 */
[----:B------:R-:W-:Y:S05]  /*1070*/  @!P0 BRA `(.L_x_11) ;  /* 0x0000000000088947 */ /* 0x000fea0003800000 */
[----:B-1----:R0:W5:Y:S01]  /*1080*/  LD.E R23, desc[UR36][R4.64] ;  /* 0x0000002404177980 */ /* 0x002162000c101900 */
[----:B------:R-:W-:Y:S05]  /*1090*/  BRA `(.L_x_12) ;  /* 0x0000000000247947 */ /* 0x000fea0003800000 */
.L_x_11:
[----:B------:R-:W-:Y:S02]  /*10a0*/  ULDC.64 UR4, c[0x0][0x590] ;  /* 0x0001640000047ab9 */ /* 0x000fe40000000a00 */
[----:B------:R-:W-:-:S04]  /*10b0*/  ISETP.NE.U32.AND P0, PT, RZ, UR4, PT ;  /* 0x00000004ff007c0c */ /* 0x000fc8000bf05070 */
[----:B------:R-:W-:-:S13]  /*10c0*/  ISETP.NE.AND.EX P0, PT, RZ, UR5, PT, P0 ;  /* 0x00000005ff007c0c */ /* 0x000fda000bf05300 */
[----:B------:R-:W-:Y:S05]  /*10d0*/  @!P0 BRA `(.L_x_13) ;  /* 0x00000000000c8947 */ /* 0x000fea0003800000 */
[----:B0-----:R-:W1:Y:S02]  /*10e0*/  LDC.64 R4, c[0x0][0x590] ;  /* 0x00016400ff047b82 */ /* 0x001e640000000a00 */
[----:B-1----:R1:W5:Y:S01]  /*10f0*/  LDG.E R23, desc[UR36][R4.64] ;  /* 0x0000002404177981 */ /* 0x002362000c1e1900 */
[----:B------:R-:W-:Y:S05]  /*1100*/  BRA `(.L_x_12) ;  /* 0x0000000000087947 */ /* 0x000fea0003800000 */
.L_x_13:
[----:B------:R-:W-:Y:S02]  /*1110*/  ULDC UR4, c[0x0][0x584] ;  /* 0x0001610000047ab9 */ /* 0x000fe40000000800 */
[----:B-1----:R-:W-:-:S07]  /*1120*/  IMAD.U32 R23, RZ, RZ, UR4 ;  /* 0x00000004ff177e24 */ /* 0x002fce000f8e00ff */
.L_x_12:
[----:B------:R-:W-:-:S13]  /*1130*/  LOP3.LUT P0, RZ, R0, 0xff, RZ, 0xc0, !PT ;  /* 0x000000ff00ff7812 */ /* 0x000fda000780c0ff */
[----:B------:R-:W-:Y:S05]  /*1140*/  @!P0 EXIT ;  /* 0x000000000000894d */ /* 0x000fea0003800000 */
[----:B------:R-:W-:Y:S01]  /*1150*/  ULDC UR4, c[0x0][0x28c] ;  /* 0x0000a30000047ab9 */ /* 0x000fe20000000800 */
[----:B------:R-:W-:Y:S01]  /*1160*/  LOP3.LUT R46, R19, 0x1, RZ, 0xfc, !PT ;  /* 0x00000001132e7812 */ /* 0x000fe200078efcff */
[----:B------:R-:W-:Y:S01]  /*1170*/  UIADD3 UR4, UR4, 0x3f, URZ ;  /* 0x0000003f04047890 */ /* 0x000fe2000fffe03f */
[----:B------:R-:W-:Y:S01]  /*1180*/  UMOV UR38, URZ ;  /* 0x0000003f00267c82 */ /* 0x000fe20008000000 */
[----:B------:R-:W-:Y:S02]  /*1190*/  UMOV UR39, URZ ;  /* 0x0000003f00277c82 */ /* 0x000fe40008000000 */
[----:B------:R-:W-:-:S04]  /*11a0*/  USHF.R.S32.HI UR5, URZ, 0x1f, UR4 ;  /* 0x0000001f3f057899 */ /* 0x000fc80008011404 */
[----:B------:R-:W-:-:S04]  /*11b0*/  ULEA.HI UR5, UR5, UR4, URZ, 0x6 ;  /* 0x0000000405057291 */ /* 0x000fc8000f8f303f */
[----:B------:R-:W-:-:S12]  /*11c0*/  USHF.R.S32.HI UR40, URZ, 0x6, UR5 ;  /* 0x000000063f287899 */ /* 0x000fd80008011405 */
.L_x_67:
[----:B------:R-:W-:Y:S01]  /*11d0*/  LOP3.LUT R0, R18, 0x80, RZ, 0xc0, !PT ;  /* 0x0000008012007812 */ /* 0x000fe200078ec0ff */
[----:B--2---:R-:W2:Y:S01]  /*11e0*/  S2UR UR7, SR_CgaCtaId ;  /* 0x00000000000779c3 */ /* 0x004ea20000008800 */
[----:B------:R-:W-:Y:S02]  /*11f0*/  UMOV UR6, 0x400 ;  /* 0x0000040000067882 */ /* 0x000fe40000000000 */
[----:B------:R-:W-:-:S06]  /*1200*/  SHF.R.U32.HI R0, RZ, 0x7, R0 ;  /* 0x00000007ff007819 */ /* 0x000fcc0000011600 */
[----:B------:R-:W3:Y:S01]  /*1210*/  SHFL.IDX PT, R0, R0, RZ, 0x1f ;  /* 0x00001fff00007589 */ /* 0x000ee200000e0000 */
[----:B--2---:R-:W-:Y:S01]  /*1220*/  ULEA UR6, UR7, UR6, 0x18 ;  /* 0x0000000607067291 */ /* 0x004fe2000f8ec03f */
[----:B---3--:R-:W-:-:S13]  /*1230*/  R2UR UR4, R0 ;  /* 0x00000000000472ca */ /* 0x008fda00000e0000 */
[----:B------:R-:W-:-:S04]  /*1240*/  ULEA.HI UR5, UR4, UR4, URZ, 0x1 ;  /* 0x0000000404057291 */ /* 0x000fc8000f8f083f */
[----:B------:R-:W-:-:S04]  /*1250*/  ULOP3.LUT UR5, UR5, 0xffffe, URZ, 0xc0, !UPT ;  /* 0x000ffffe05057892 */ /* 0x000fc8000f8ec03f */
[----:B------:R-:W-:-:S03]  /*1260*/  UIADD3 UR5, UR4, -UR5, URZ ;  /* 0x8000000504057290 */ /* 0x000fc6000fffe03f */
[----:B------:R-:W-:Y:S01]  /*1270*/  ULDC UR4, c[0x0][0x28c] ;  /* 0x0000a30000047ab9 */ /* 0x000fe20000000800 */
[----:B------:R-:W-:Y:S01]  /*1280*/  ULEA UR5, UR5, UR6, 0xc ;  /* 0x0000000605057291 */ /* 0x000fe2000f8e603f */
[----:B------:R-:W-:-:S03]  /*1290*/  ISETP.LT.AND P0, PT, RZ, UR4, PT ;  /* 0x00000004ff007c0c */ /* 0x000fc6000bf01270 */
[----:B------:R-:W-:-:S04]  /*12a0*/  UIADD3 UR5, UR5, 0x280, URZ ;  /* 0x0000028005057890 */ /* 0x000fc8000fffe03f */
[----:B------:R-:W-:-:S04]  /*12b0*/  USHF.R.U32.HI UR5, URZ, 0x4, UR5 ;  /* 0x000000043f057899 */ /* 0x000fc80008011605 */
[----:B------:R-:W-:Y:S02]  /*12c0*/  ULOP3.LUT UR41, UR5, 0x3fff, URZ, 0xc0, !UPT ;  /* 0x00003fff05297892 */ /* 0x000fe4000f8ec03f */
[----:B----4-:R-:W-:Y:S10]  /*12d0*/  @P0 BRA `(.L_x_14) ;  /* 0x0000000000400947 */ /* 0x010ff40003800000 */
[----:B------:R-:W-:Y:S01]  /*12e0*/  MOV R0, 0x0 ;  /* 0x0000000000007802 */ /* 0x000fe20000000f00 */
[----:B------:R-:W-:Y:S01]  /*12f0*/  ULDC.64 UR4, c[0x4][0x68] ;  /* 0x01001a0000047ab9 */ /* 0x000fe20000000a00 */
[----:B------:R-:W-:Y:S01]  /*1300*/  ULDC.64 UR6, c[0x4][0x8] ;  /* 0x0100020000067ab9 */ /* 0x000fe20000000a00 */
[----:B01----:R-:W-:Y:S01]  /*1310*/  IMAD.U32 R4, RZ, RZ, UR4 ;  /* 0x00000004ff047e24 */ /* 0x003fe2000f8e00ff */
[----:B------:R0:W1:Y:S01]  /*1320*/  LDC.64 R14, c[0x4][R0] ;  /* 0x01000000000e7b82 */ /* 0x0000620000000a00 */
[----:B------:R-:W-:Y:S01]  /*1330*/  IMAD.U32 R5, RZ, RZ, UR5 ;  /* 0x00000005ff057e24 */ /* 0x000fe2000f8e00ff */
[----:B------:R-:W-:Y:S01]  /*1340*/  ULDC.64 UR4, c[0x4][0x70] ;  /* 0x01001c0000047ab9 */ /* 0x000fe20000000a00 */
[----:B------:R-:W-:Y:S02]  /*1350*/  IMAD.U32 R10, RZ, RZ, UR6 ;  /* 0x00000006ff0a7e24 */ /* 0x000fe4000f8e00ff */
[----:B------:R-:W-:Y:S02]  /*1360*/  IMAD.U32 R6, RZ, RZ, UR4 ;  /* 0x00000004ff067e24 */ /* 0x000fe4000f8e00ff */
[----:B------:R-:W-:-:S02]  /*1370*/  IMAD.U32 R7, RZ, RZ, UR5 ;  /* 0x00000005ff077e24 */ /* 0x000fc4000f8e00ff */
[----:B------:R-:W-:Y:S02]  /*1380*/  IMAD.U32 R11, RZ, RZ, UR7 ;  /* 0x00000007ff0b7e24 */ /* 0x000fe4000f8e00ff */
[----:B------:R-:W-:Y:S02]  /*1390*/  IMAD.MOV.U32 R8, RZ, RZ, 0x1e1 ;  /* 0x000001e1ff087424 */ /* 0x000fe400078e00ff */
[----:B------:R-:W-:Y:S02]  /*13a0*/  IMAD.MOV.U32 R12, RZ, RZ, 0x1 ;  /* 0x00000001ff0c7424 */ /* 0x000fe400078e00ff */
[----:B0-----:R-:W-:-:S07]  /*13b0*/  IMAD.MOV.U32 R13, RZ, RZ, RZ ;  /* 0x000000ffff0d7224 */ /* 0x001fce00078e00ff */
[----:B------:R-:W-:-:S07]  /*13c0*/  LEPC R20, `(.L_x_14) ;  /* 0x000000001014794e */ /* 0x000fce0000000000 */
[----:B-1---5:R-:W-:Y:S05]  /*13d0*/  CALL.ABS.NOINC R14 ;  /* 0x000000000e007343 */ /* 0x022fea0003c00000 */
.L_x_14:
[----:B------:R-:W-:-:S13]  /*13e0*/  ISETP.NE.AND P0, PT, R46, 0x3, PT ;  /* 0x000000032e00780c */ /* 0x000fda0003f05270 */
[----:B------:R-:W-:Y:S05]  /*13f0*/  @!P0 BRA `(.L_x_15) ;  /* 0x0000000000048947 */ /* 0x000fea0003800000 */
[----:B------:R-:W-:Y:S01]  /*1400*/  BPT.TRAP 0x1 ;  /* 0x000000040000795c */ /* 0x000fe20000300000 */
.L_x_15:
[----:B------:R-:W2:Y:S01]  /*1410*/  S2UR UR5, SR_CgaCtaId ;  /* 0x00000000000579c3 */ /* 0x000ea20000008800 */
[----:B------:R-:W-:Y:S01]  /*1420*/  UMOV UR4, 0x400 ;  /* 0x0000040000047882 */ /* 0x000fe20000000000 */
[----:B------:R-:W-:Y:S02]  /*1430*/  IMAD.U32 R0, RZ, RZ, UR38 ;  /* 0x00000026ff007e24 */ /* 0x000fe4000f8e00ff */
[----:B------:R-:W-:-:S03]  /*1440*/  IMAD.U32 R3, RZ, RZ, UR39 ;  /* 0x00000027ff037e24 */ /* 0x000fc6000f8e00ff */
[----:B------:R-:W-:Y:S01]  /*1450*/  SHF.L.U32 R0, R0, 0x1f, RZ ;  /* 0x0000001f00007819 */ /* 0x000fe200000006ff */
[----:B--2---:R-:W-:-:S06]  /*1460*/  ULEA UR4, UR5, UR4, 0x18 ;  /* 0x0000000405047291 */ /* 0x004fcc000f8ec03f */
[----:B------:R-:W-:-:S04]  /*1470*/  IMAD.U32 R6, RZ, RZ, UR4 ;  /* 0x00000004ff067e24 */ /* 0x000fc8000f8e00ff */
[----:B------:R-:W-:-:S04]  /*1480*/  IMAD R3, R3, 0x8, R6 ;  /* 0x0000000803037824 */ /* 0x000fc800078e0206 */
[----:B------:R2:W3:Y:S01]  /*1490*/  SYNCS.PHASECHK.TRANS64.TRYWAIT P1, [R3+URZ], R0 ;  /* 0x00000000030075a7 */ /* 0x0004e2000802017f */
[----:B------:R-:W-:Y:S05]  /*14a0*/  @!P0 BRA `(.L_x_16) ;  /* 0x0000000000048947 */ /* 0x000fea0003800000 */
[----:B------:R-:W-:Y:S01]  /*14b0*/  BPT.TRAP 0x1 ;  /* 0x000000040000795c */ /* 0x000fe20000300000 */
.L_x_16:
[----:B---3--:R-:W-:Y:S05]  /*14c0*/  @P1 BRA `(.L_x_17) ;  /* 0x0000000000081947 */ /* 0x008fea0003800000 */
[----:B------:R-:W3:Y:S02]  /*14d0*/  SYNCS.PHASECHK.TRANS64.TRYWAIT P1, [R3+URZ], R0 ;  /* 0x00000000030075a7 */ /* 0x000ee4000802017f */
[----:B---3--:R-:W-:Y:S05]  /*14e0*/  @!P1 BRA `(.L_x_18) ;  /* 0x0000003c00b49947 */ /* 0x008fea0003800000 */
.L_x_17:
[----:B------:R-:W-:-:S04]  /*14f0*/  UISETP.LT.AND UP0, UPT, UR40, 0x1, UPT ;  /* 0x000000012800788c */ /* 0x000fc8000bf01270 */
[----:B------:R-:W-:-:S06]  /*1500*/  USEL UR4, UR40, 0x1, UP0 ;  /* 0x0000000128047887 */ /* 0x000fcc0008000000 */
[----:B--23--:R-:W-:Y:S01]  /*1510*/  IMAD.U32 R0, RZ, RZ, UR4 ;  /* 0x00000004ff007e24 */ /* 0x00cfe2000f8e00ff */
[----:B------:R-:W-:Y:S05]  /*1520*/  WARPSYNC.ALL ;  /* 0x0000000000007948 */ /* 0x000fea0003800000 */
[----:B------:R-:W-:-:S04]  /*1530*/  IADD3 R0, -R0, UR40, RZ ;  /* 0x0000002800007c10 */ /* 0x000fc8000fffe1ff */
[----:B------:R-:W-:Y:S02]  /*1540*/  ISETP.GE.AND P1, PT, R0, 0x1, PT ;  /* 0x000000010000780c */ /* 0x000fe40003f26270 */
[----:B------:R-:W-:Y:S01]  /*1550*/  R2UR UR4, R6 ;  /* 0x00000000060472ca */ /* 0x000fe200000e0000 */
[----:B------:R-:W-:Y:S01]  /*1560*/  ULOP3.LUT UR41, UR41, 0x10000, URZ, 0xfc, !UPT ;  /* 0x0001000029297892 */ /* 0x000fe2000f8efc3f */
[----:B------:R-:W-:Y:S01]  /*1570*/  WARPGROUP.ARRIVE ;  /* 0x00000000000079c5 */ /* 0x000fe20000000000 */
[----:B------:R-:W-:Y:S01]  /*1580*/  UMOV UR5, 0x80000020 ;  /* 0x8000002000057882 */ /* 0x000fe20000000000 */
[----:B------:R-:W-:-:S09]  /*1590*/  UMOV UR7, 0x80000020 ;  /* 0x8000002000077882 */ /* 0x000fd20000000000 */
[----:B------:R-:W-:-:S04]  /*15a0*/  UIADD3 UR4, UR4, 0x2c280, URZ ;  /* 0x0002c28004047890 */ /* 0x000fc8000fffe03f */
[----:B------:R-:W-:-:S04]  /*15b0*/  USHF.R.U32.HI UR4, URZ, 0x4, UR4 ;  /* 0x000000043f047899 */ /* 0x000fc80008011604 */
[----:B------:R-:W-:-:S04]  /*15c0*/  ULOP3.LUT UR4, UR4, 0x3fff, URZ, 0xc0, !UPT ;  /* 0x00003fff04047892 */ /* 0x000fc8000f8ec03f */
[----:B------:R-:W-:Y:S02]  /*15d0*/  ULOP3.LUT UR9, UR4, 0x10000, URZ, 0xfc, !UPT ;  /* 0x0001000004097892 */ /* 0x000fe4000f8efc3f */
[----:B------:R-:W-:Y:S02]  /*15e0*/  ULEA UR4, UR39, UR41, 0x9 ;  /* 0x0000002927047291 */ /* 0x000fe4000f8e483f */
[----:B------:R-:W-:-:S09]  /*15f0*/  ULEA UR6, UR39, UR9, 0x7 ;  /* 0x0000000927067291 */ /* 0x000fd2000f8e383f */
[----:B------:R-:W-:Y:S01]  /*1600*/  IGMMA.64x32x32.S8.S8 R24, gdesc[UR4], RZ, !UPT, gsb0 ;  /* 0x01200000041879f1 */ /* 0x000fe2000c0410ff */
[----:B------:R-:W-:Y:S02]  /*1610*/  UIADD3 UR4, UR4, 0x2, URZ ;  /* 0x0000000204047890 */ /* 0x000fe4000fffe03f */
[----:B------:R-:W-:Y:S01]  /*1620*/  UIADD3 UR6, UR6, 0x2, URZ ;  /* 0x0000000206067890 */ /* 0x000fe2000fffe03f */
[----:B------:R-:W-:Y:S01]  /*1630*/  UMOV UR5, 0x80000020 ;  /* 0x8000002000057882 */ /* 0x000fe20000000000 */
[----:B------:R-:W-:Y:S01]  /*1640*/  UMOV UR7, 0x80000020 ;  /* 0x8000002000077882 */ /* 0x000fe20000000000 */
[----:B------:R-:W-:Y:S02]  /*1650*/  WARPGROUP.DEPBAR.LE gsb0, 0x0 ;  /* 0x00008000000079c5 */ /* 0x000fe40000010000 */
[----:B------:R-:W-:-:S06]  /*1660*/  WARPGROUP.ARRIVE ;  /* 0x00000000000079c5 */ /* 0x000fcc0000000000 */
[----:B------:R-:W-:Y:S03]  /*1670*/  IGMMA.64x32x32.S8.S8 R24, gdesc[UR4], R24, gsb0 ;  /* 0x01200000041879f1 */ /* 0x000fe60008041018 */
[----:B------:R-:W-:Y:S02]  /*1680*/  WARPGROUP.DEPBAR.LE gsb0, 0x0 ;  /* 0x00008000000079c5 */ /* 0x000fe40000010000 */
[----:B------:R-:W-:Y:S05]  /*1690*/  @!P1 BRA `(.L_x_19) ;  /* 0x0000000000e09947 */ /* 0x000fea0003800000 */
[----:B------:R-:W-:Y:S02]  /*16a0*/  UIADD3 UR4, UR39, 0x1, URZ ;  /* 0x0000000127047890 */ /* 0x000fe4000fffe03f */
[----:B------:R-:W-:Y:S02]  /*16b0*/  IMAD.U32 R3, RZ, RZ, UR39 ;  /* 0x00000027ff037e24 */ /* 0x000fe4000f8e00ff */
[----:B------:R-:W-:-:S04]  /*16c0*/  UISETP.NE.AND UP0, UPT, UR4, 0x16, UPT ;  /* 0x000000160400788c */ /* 0x000fc8000bf05270 */
[----:B------:R-:W-:Y:S02]  /*16d0*/  USEL UR5, URZ, 0x1, UP0 ;  /* 0x000000013f057887 */ /* 0x000fe40008000000 */
[----:B------:R-:W-:Y:S02]  /*16e0*/  USEL UR8, UR4, URZ, UP0 ;  /* 0x0000003f04087287 */ /* 0x000fe40008000000 */
[----:B------:R-:W-:-:S06]  /*16f0*/  ULOP3.LUT UR5, UR38, UR5, URZ, 0x3c, !UPT ;  /* 0x0000000526057292 */ /* 0x000fcc000f8e3c3f */
[----:B------:R-:W-:-:S07]  /*1700*/  IMAD.U32 R7, RZ, RZ, UR5 ;  /* 0x00000005ff077e24 */ /* 0x000fce000f8e00ff */
.L_x_26:
[----:B------:R-:W-:Y:S05]  /*1710*/  @!P0 BRA `(.L_x_20) ;  /* 0x0000000000048947 */ /* 0x000fea0003800000 */
[----:B------:R-:W-:Y:S01]  /*1720*/  BPT.TRAP 0x1 ;  /* 0x000000040000795c */ /* 0x000fe20000300000 */
.L_x_20:
[----:B------:R-:W2:Y:S01]  /*1730*/  S2UR UR5, SR_CgaCtaId ;  /* 0x00000000000579c3 */ /* 0x000ea20000008800 */
[----:B------:R-:W-:Y:S01]  /*1740*/  UMOV UR4, 0x400 ;  /* 0x0000040000047882 */ /* 0x000fe20000000000 */
[----:B01----:R-:W-:Y:S01]  /*1750*/  IMAD.U32 R5, RZ, RZ, UR8 ;  /* 0x00000008ff057e24 */ /* 0x003fe2000f8e00ff */
[----:B------:R-:W-:Y:S01]  /*1760*/  SHF.L.U32 R4, R7, 0x1f, RZ ;  /* 0x0000001f07047819 */ /* 0x000fe200000006ff */
[----:B--2---:R-:W-:-:S06]  /*1770*/  ULEA UR4, UR5, UR4, 0x18 ;  /* 0x0000000405047291 */ /* 0x004fcc000f8ec03f */
[----:B------:R-:W-:-:S04]  /*1780*/  IMAD.U32 R6, RZ, RZ, UR4 ;  /* 0x00000004ff067e24 */ /* 0x000fc8000f8e00ff */
[----:B------:R-:W-:-:S04]  /*1790*/  IMAD R5, R5, 0x8, R6 ;  /* 0x0000000805057824 */ /* 0x000fc800078e0206 */
[----:B------:R0:W1:Y:S01]  /*17a0*/  SYNCS.PHASECHK.TRANS64.TRYWAIT P1, [R5+URZ], R4 ;  /* 0x00000004050075a7 */ /* 0x000062000802017f */
[----:B------:R-:W-:Y:S05]  /*17b0*/  @!P0 BRA `(.L_x_21) ;  /* 0x0000000000048947 */ /* 0x000fea0003800000 */
[----:B------:R-:W-:Y:S01]  /*17c0*/  BPT.TRAP 0x1 ;  /* 0x000000040000795c */ /* 0x000fe20000300000 */
.L_x_21:
[----:B-1----:R-:W-:Y:S05]  /*17d0*/  @P1 BRA `(.L_x_22) ;  /* 0x0000000000081947 */ /* 0x002fea0003800000 */
[----:B------:R-:W1:Y:S02]  /*17e0*/  SYNCS.PHASECHK.TRANS64.TRYWAIT P1, [R5+URZ], R4 ;  /* 0x00000004050075a7 */ /* 0x000e64000802017f */
[----:B-1----:R-:W-:Y:S05]  /*17f0*/  @!P1 BRA `(.L_x_23) ;  /* 0x0000003c00049947 */ /* 0x002fea0003800000 */
.L_x_22:
[----:B------:R-:W-:Y:S01]  /*1800*/  ULEA UR4, UR8, UR41, 0x9 ;  /* 0x0000002908047291 */ /* 0x000fe2000f8e483f */
[----:B------:R-:W-:Y:S01]  /*1810*/  WARPGROUP.ARRIVE ;  /* 0x00000000000079c5 */ /* 0x000fe20000000000 */
[----:B------:R-:W-:Y:S01]  /*1820*/  ULEA UR6, UR8, UR9, 0x7 ;  /* 0x0000000908067291 */ /* 0x000fe2000f8e383f */
[----:B------:R-:W-:Y:S01]  /*1830*/  UMOV UR5, 0x80000020 ;  /* 0x8000002000057882 */ /* 0x000fe20000000000 */
[----:B------:R-:W-:-:S07]  /*1840*/  UMOV UR7, 0x80000020 ;  /* 0x8000002000077882 */ /* 0x000fce0000000000 */
[----:B------:R-:W-:Y:S01]  /*1850*/  IGMMA.64x32x32.S8.S8 R24, gdesc[UR4], R24, gsb0 ;  /* 0x01200000041879f1 */ /* 0x000fe20008041018 */
        /* <DEDUP_REMOVED lines=9> */
[----:B------:R-:W-:Y:S01]  /*18f0*/  BPT.TRAP 0x1 ;  /* 0x000000040000795c */ /* 0x000fe20000300000 */
.L_x_24:
[----:B01----:R-:W-:Y:S01]  /*1900*/  IMAD R4, R3, 0x8, R6 ;  /* 0x0000000803047824 */ /* 0x003fe200078e0206 */
[----:B------:R-:W-:-:S03]  /*1910*/  ISETP.GT.U32.AND P1, PT, R19, 0x1, PT ;  /* 0x000000011300780c */ /* 0x000fc60003f24070 */
[----:B------:R-:W-:-:S05]  /*1920*/  VIADD R4, R4, 0xb0 ;  /* 0x000000b004047836 */ /* 0x000fca0000000000 */
[----:B------:R-:W-:-:S04]  /*1930*/  PRMT R4, RZ, 0x654, R4 ;  /* 0x00000654ff047816 */ /* 0x000fc80000000004 */
[----:B------:R0:W-:Y:S01]  /*1940*/  SYNCS.ARRIVE.TRANS64.RED.A1T0 RZ, [R4+URZ], RZ ;  /* 0x000000ff04ff79a7 */ /* 0x0001e2000810043f */
[----:B------:R-:W-:Y:S05]  /*1950*/  @P1 BRA `(.L_x_25) ;  /* 0x0000000000041947 */ /* 0x000fea0003800000 */
[----:B------:R-:W-:Y:S01]  /*1960*/  BPT.TRAP 0x1 ;  /* 0x000000040000795c */ /* 0x000fe20000300000 */
.L_x_25:
[----:B------:R-:W-:Y:S01]  /*1970*/  UIADD3 UR8, UR8, 0x1, URZ ;  /* 0x0000000108087890 */ /* 0x000fe2000fffe03f */
[C---:B------:R-:W-:Y:S01]  /*1980*/  ISETP.GT.AND P2, PT, R0.reuse, 0x1, PT ;  /* 0x000000010000780c */ /* 0x040fe20003f44270 */
[----:B------:R-:W-:Y:S02]  /*1990*/  VIADD R3, R3, 0x1 ;  /* 0x0000000103037836 */ /* 0x000fe40000000000 */
[----:B------:R-:W-:Y:S01]  /*19a0*/  UISETP.NE.AND UP0, UPT, UR8, 0x16, UPT ;  /* 0x000000160800788c */ /* 0x000fe2000bf05270 */
[----:B------:R-:W-:Y:S02]  /*19b0*/  VIADD R0, R0, 0xffffffff ;  /* 0xffffffff00007836 */ /* 0x000fe40000000000 */
[C---:B------:R-:W-:Y:S01]  /*19c0*/  ISETP.NE.AND P1, PT, R3.reuse, 0x16, PT ;  /* 0x000000160300780c */ /* 0x040fe20003f25270 */
[----:B------:R-:W-:Y:S02]  /*19d0*/  USEL UR4, URZ, 0x1, UP0 ;  /* 0x000000013f047887 */ /* 0x000fe40008000000 */
[----:B------:R-:W-:Y:S01]  /*19e0*/  USEL UR8, UR8, URZ, UP0 ;  /* 0x0000003f08087287 */ /* 0x000fe20008000000 */
[----:B------:R-:W-:-:S03]  /*19f0*/  SEL R3, R3, RZ, P1 ;  /* 0x000000ff03037207 */ /* 0x000fc60000800000 */
[----:B------:R-:W-:Y:S01]  /*1a00*/  LOP3.LUT R7, R7, UR4, RZ, 0x3c, !PT ;  /* 0x0000000407077c12 */ /* 0x000fe2000f8e3cff */
[----:B------:R-:W-:Y:S07]  /*1a10*/  @P2 BRA `(.L_x_26) ;  /* 0xfffffffc003c2947 */ /* 0x000fee000383ffff */
.L_x_19:
[----:B------:R-:W2:Y:S02]  /*1a20*/  LDC R0, c[0x0][0x28c] ;  /* 0x0000a300ff007b82 */ /* 0x000ea40000000800 */
[----:B--2---:R-:W-:-:S13]  /*1a30*/  ISETP.GE.AND P1, PT, R0, 0x1, PT ;  /* 0x000000010000780c */ /* 0x004fda0003f26270 */
[----:B------:R-:W-:Y:S05]  /*1a40*/  @!P1 BRA `(.L_x_27) ;  /* 0x0000000000409947 */ /* 0x000fea0003800000 */
[----:B------:R-:W-:Y:S05]  /*1a50*/  @!P0 BRA `(.L_x_28) ;  /* 0x0000000000048947 */ /* 0x000fea0003800000 */
[----:B------:R-:W-:Y:S01]  /*1a60*/  BPT.TRAP 0x1 ;  /* 0x000000040000795c */ /* 0x000fe20000300000 */
.L_x_28:
[----:B------:R-:W-:Y:S01]  /*1a70*/  UISETP.LT.AND UP0, UPT, UR40, 0x1, UPT ;  /* 0x000000012800788c */ /* 0x000fe2000bf01270 */
[----:B------:R-:W-:-:S03]  /*1a80*/  ISETP.GT.U32.AND P0, PT, R19, 0x1, PT ;  /* 0x000000011300780c */ /* 0x000fc60003f04070 */
[----:B------:R-:W-:-:S04]  /*1a90*/  USEL UR6, UR40, 0x1, UP0 ;  /* 0x0000000128067887 */ /* 0x000fc80008000000 */
[----:B------:R-:W-:-:S04]  /*1aa0*/  UIADD3 UR6, UR39, UR40, -UR6 ;  /* 0x0000002827067290 */ /* 0x000fc8000fffe806 */
[----:B------:R-:W-:-:S04]  /*1ab0*/  UIMAD.WIDE.U32 UR4, UR6, -0x45d1745d, URZ ;  /* 0xba2e8ba3060478a5 */ /* 0x000fc8000f8e003f */
[----:B------:R-:W-:-:S04]  /*1ac0*/  USHF.R.U32.HI UR4, URZ, 0x4, UR5 ;  /* 0x000000043f047899 */ /* 0x000fc80008011605 */
[----:B------:R-:W-:-:S06]  /*1ad0*/  UIMAD UR6, UR4, -0x16, UR6 ;  /* 0xffffffea040678a4 */ /* 0x000fcc000f8e0206 */
[----:B------:R-:W-:-:S04]  /*1ae0*/  IMAD.U32 R3, RZ, RZ, UR6 ;  /* 0x00000006ff037e24 */ /* 0x000fc8000f8e00ff */
[----:B------:R-:W-:-:S04]  /*1af0*/  IMAD R0, R3, 0x8, R6 ;  /* 0x0000000803007824 */ /* 0x000fc800078e0206 */
[----:B------:R-:W-:-:S05]  /*1b00*/  VIADD R0, R0, 0xb0 ;  /* 0x000000b000007836 */ /* 0x000fca0000000000 */
[----:B------:R-:W-:-:S04]  /*1b10*/  PRMT R0, RZ, 0x654, R0 ;  /* 0x00000654ff007816 */ /* 0x000fc80000000000 */
[----:B------:R2:W-:Y:S01]  /*1b20*/  SYNCS.ARRIVE.TRANS64.RED.A1T0 RZ, [R0+URZ], RZ ;  /* 0x000000ff00ff79a7 */ /* 0x0005e2000810043f */
[----:B------:R-:W-:Y:S05]  /*1b30*/  @P0 BRA `(.L_x_27) ;  /* 0x0000000000040947 */ /* 0x000fea0003800000 */
[----:B------:R-:W-:Y:S01]  /*1b40*/  BPT.TRAP 0x1 ;  /* 0x000000040000795c */ /* 0x000fe20000300000 */
.L_x_27:
[----:B------:R-:W3:Y:S01]  /*1b50*/  LDC R6, c[0x0][0x288] ;  /* 0x0000a200ff067b82 */ /* 0x000ee20000000800 */
[----:B01----:R-:W-:Y:S01]  /*1b60*/  LOP3.LUT R4, R18, 0x60, RZ, 0xc0, !PT ;  /* 0x0000006012047812 */ /* 0x003fe200078ec0ff */
[----:B------:R-:W-:Y:S01]  /*1b70*/  IMAD.SHL.U32 R11, R42, 0x20, RZ ;  /* 0x000000202a0b7824 */ /* 0x000fe200078e00ff */
[----:B------:R-:W-:Y:S01]  /*1b80*/  UIADD3 UR39, UR40, UR39, URZ ;  /* 0x0000002728277290 */ /* 0x000fe2000fffe03f */
[----:B--2---:R-:W-:Y:S01]  /*1b90*/  SHF.R.U32.HI R0, RZ, 0x2, R18 ;  /* 0x00000002ff007819 */ /* 0x004fe20000011612 */
[----:B------:R-:W-:Y:S01]  /*1ba0*/  IMAD.SHL.U32 R13, R41, 0x80, RZ ;  /* 0x00000080290d7824 */ /* 0x000fe200078e00ff */
[----:B------:R-:W-:Y:S01]  /*1bb0*/  SHF.R.U32.HI R10, RZ, 0x1, R4 ;  /* 0x00000001ff0a7819 */ /* 0x000fe20000011604 */
[----:B------:R-:W-:Y:S01]  /*1bc0*/  UISETP.GT.U32.AND UP0, UPT, UR39, 0x15, UPT ;  /* 0x000000152700788c */ /* 0x000fe2000bf04070 */
[----:B------:R-:W-:Y:S01]  /*1bd0*/  LOP3.LUT R4, R18, 0x3, RZ, 0xc0, !PT ;  /* 0x0000000312047812 */ /* 0x000fe200078ec0ff */
[----:B------:R-:W-:Y:S01]  /*1be0*/  ULDC UR7, c[0x0][0x284] ;  /* 0x0000a10000077ab9 */ /* 0x000fe20000000800 */
[----:B------:R-:W-:Y:S01]  /*1bf0*/  SHF.R.U32.HI R5, RZ, 0x7, R18 ;  /* 0x00000007ff057819 */ /* 0x000fe20000011612 */
[----:B------:R-:W-:Y:S01]  /*1c00*/  UISETP.LT.U32.AND UP0, UPT, UR40, 0x16, UP0 ;  /* 0x000000162800788c */ /* 0x000fe20008701070 */
[----:B------:R-:W-:Y:S01]  /*1c10*/  LOP3.LUT R3, R0, 0x7, RZ, 0xc0, !PT ;  /* 0x0000000700037812 */ /* 0x000fe200078ec0ff */
[----:B------:R-:W-:Y:S01]  /*1c20*/  UISETP.GE.U32.AND UP1, UPT, UR40, 0x16, UPT ;  /* 0x000000162800788c */ /* 0x000fe2000bf26070 */
[----:B------:R-:W-:Y:S01]  /*1c30*/  LOP3.LUT R0, R5, 0x1, RZ, 0xc0, !PT ;  /* 0x0000000105007812 */ /* 0x000fe200078ec0ff */
[----:B------:R-:W-:Y:S01]  /*1c40*/  ULDC.64 UR8, c[0x0][0x5d0] ;  /* 0x0001740000087ab9 */ /* 0x000fe20000000a00 */
[----:B------:R-:W-:Y:S01]  /*1c50*/  SHF.R.S32.HI R42, RZ, 0x1f, R43 ;  /* 0x0000001fff2a7819 */ /* 0x000fe2000001142b */
[----:B------:R-:W-:Y:S01]  /*1c60*/  UIMAD.WIDE.U32 UR4, UR39, -0x45d1745d, URZ ;  /* 0xba2e8ba3270478a5 */ /* 0x000fe2000f8e003f */
[----:B------:R-:W-:Y:S01]  /*1c70*/  IADD3 R5, RZ, -R10, -R3 ;  /* 0x8000000aff057210 */ /* 0x000fe20007ffe803 */
[----:B------:R-:W-:Y:S01]  /*1c80*/  IMAD.SHL.U32 R8, R0, 0x40, RZ ;  /* 0x0000004000087824 */ /* 0x000fe200078e00ff */
[----:B------:R-:W-:-:S02]  /*1c90*/  USEL UR6, URZ, 0x1, !UP0 ;  /* 0x000000013f067887 */ /* 0x000fc4000c000000 */
[----:B------:R-:W-:Y:S01]  /*1ca0*/  USHF.R.U32.HI UR4, URZ, 0x4, UR5 ;  /* 0x000000043f047899 */ /* 0x000fe20008011605 */
[----:B------:R-:W-:Y:S01]  /*1cb0*/  IMAD R0, R0, -0x40, R5 ;  /* 0xffffffc000007824 */ /* 0x000fe200078e0205 */
[----:B---3--:R-:W-:Y:S01]  /*1cc0*/  ISETP.GE.AND P0, PT, R11, R6, PT ;  /* 0x000000060b00720c */ /* 0x008fe20003f06270 */
[----:B------:R-:W-:Y:S01]  /*1cd0*/  IMAD R12, R4, -0x2, R6 ;  /* 0xfffffffe040c7824 */ /* 0x000fe200078e0206 */
[----:B------:R-:W-:Y:S01]  /*1ce0*/  ULOP3.LUT UR38, UR38, UR6, URZ, 0x3c, !UPT ;  /* 0x0000000626267292 */ /* 0x000fe2000f8e3c3f */
[----:B------:R-:W-:Y:S01]  /*1cf0*/  IMAD.SHL.U32 R6, R18, 0x2, RZ ;  /* 0x0000000212067824 */ /* 0x000fe200078e00ff */
[----:B------:R-:W-:Y:S01]  /*1d00*/  ISETP.GE.OR P0, PT, R13, UR7, P0 ;  /* 0x000000070d007c0c */ /* 0x000fe20008706670 */
[----:B------:R-:W-:Y:S01]  /*1d10*/  IMAD R4, R42, UR8, RZ ;  /* 0x000000082a047c24 */ /* 0x000fe2000f8e02ff */
[----:B------:R-:W-:Y:S01]  /*1d20*/  LOP3.LUT R3, R8, 0x40, R3, 0xe2, !PT ;  /* 0x0000004008037812 */ /* 0x000fe200078ee203 */
[----:B------:R-:W-:Y:S01]  /*1d30*/  IMAD.WIDE R8, R41, 0x80, RZ ;  /* 0x0000008029087825 */ /* 0x000fe200078e02ff */
[----:B------:R-:W-:Y:S01]  /*1d40*/  LOP3.LUT R6, R11, 0x6, R6, 0xf8, !PT ;  /* 0x000000060b067812 */ /* 0x000fe200078ef806 */
[----:B------:R-:W-:Y:S01]  /*1d50*/  UIMAD UR39, UR4, -0x16, UR39 ;  /* 0xffffffea042778a4 */ /* 0x000fe2000f8e0227 */
[----:B------:R-:W-:Y:S01]  /*1d60*/  IADD3 R48, -R13, UR7, R0 ;  /* 0x000000070d307c10 */ /* 0x000fe2000fffe100 */
[----:B------:R-:W-:Y:S01]  /*1d70*/  IMAD R15, R43, UR9, R4 ;  /* 0x000000092b0f7c24 */ /* 0x000fe2000f8e0204 */
[----:B------:R-:W-:Y:S01]  /*1d80*/  SHF.R.S32.HI R7, RZ, 0x1f, R6 ;  /* 0x0000001fff077819 */ /* 0x000fe20000011406 */
[----:B------:R-:W-:Y:S01]  /*1d90*/  @UP1 ULOP3.LUT UR38, UR38, 0x1, UR4, 0x78, !UPT ;  /* 0x0000000126261892 */ /* 0x000fe2000f8e7804 */
[----:B------:R-:W-:Y:S01]  /*1da0*/  LOP3.LUT R47, R8, R3, R10, 0xfe, !PT ;  /* 0x00000003082f7212 */ /* 0x000fe200078efe0a */
[----:B------:R-:W-:-:S02]  /*1db0*/  IMAD.IADD R49, R12, 0x1, -R11 ;  /* 0x000000010c317824 */ /* 0x000fc400078e0a0b */
[----:B------:R-:W-:-:S04]  /*1dc0*/  IMAD.WIDE.U32 R4, R43, UR8, R6 ;  /* 0x000000082b047c25 */ /* 0x000fc8000f8e0006 */
[----:B------:R-:W-:Y:S02]  /*1dd0*/  IMAD.IADD R5, R5, 0x1, R15 ;  /* 0x0000000105057824 */ /* 0x000fe400078e020f */
[----:B------:R-:W-:Y:S01]  /*1de0*/  IMAD.MOV.U32 R41, RZ, RZ, -0x1 ;  /* 0xffffffffff297424 */ /* 0x000fe200078e00ff */
[----:B------:R-:W-:Y:S06]  /*1df0*/  @P0 BRA `(.L_x_29) ;  /* 0x0000000c00a00947 */ /* 0x000fec0003800000 */
[----:B------:R-:W0:Y:S01]  /*1e00*/  LDC.64 R14, c[0x0][0x5c8] ;  /* 0x00017200ff0e7b82 */ /* 0x000e220000000a00 */
[----:B------:R-:W-:Y:S01]  /*1e10*/  ULDC.64 UR4, c[0x0][0x5c0] ;  /* 0x0001700000047ab9 */ /* 0x000fe20000000a00 */
[----:B------:R-:W-:Y:S01]  /*1e20*/  BSSY B0, `(.L_x_29) ;  /* 0x00000e5000007945 */ /* 0x000fe20003800000 */
[-C--:B0-----:R-:W-:Y:S02]  /*1e30*/  IMAD R0, R9, R14.reuse, RZ ;  /* 0x0000000e09007224 */ /* 0x081fe400078e02ff */
[----:B------:R-:W-:-:S04]  /*1e40*/  IMAD.WIDE.U32 R4, R47, R14, R4 ;  /* 0x0000000e2f047225 */ /* 0x000fc800078e0004 */
[----:B------:R-:W-:Y:S01]  /*1e50*/  IMAD R3, R47, R15, R0 ;  /* 0x0000000f2f037224 */ /* 0x000fe200078e0200 */
[----:B------:R-:W-:-:S03]  /*1e60*/  IADD3 R10, P0, R4, UR4, RZ ;  /* 0x00000004040a7c10 */ /* 0x000fc6000ff1e0ff */
[----:B------:R-:W-:Y:S01]  /*1e70*/  IMAD.IADD R3, R5, 0x1, R3 ;  /* 0x0000000105037824 */ /* 0x000fe200078e0203 */
[----:B------:R-:W-:-:S04]  /*1e80*/  LEA R12, P1, R14, R10, 0x3 ;  /* 0x0000000a0e0c7211 */ /* 0x000fc800078218ff */
[----:B------:R-:W-:Y:S02]  /*1e90*/  IADD3.X R11, R3, UR5, RZ, P0, !PT ;  /* 0x00000005030b7c10 */ /* 0x000fe400087fe4ff */
[----:B-----5:R-:W-:Y:S02]  /*1ea0*/  ISETP.NE.AND P0, PT, R23, RZ, PT ;  /* 0x000000ff1700720c */ /* 0x020fe40003f05270 */
[----:B------:R-:W-:-:S11]  /*1eb0*/  LEA.HI.X R13, R14, R11, R15, 0x3, P1 ;  /* 0x0000000b0e0d7211 */ /* 0x000fd600008f1c0f */
[----:B------:R-:W-:Y:S05]  /*1ec0*/  @!P0 BRA `(.L_x_30) ;  /* 0x0000000800a08947 */ /* 0x000fea0003800000 */
[----:B------:R-:W0:Y:S01]  /*1ed0*/  LDC.64 R20, c[0x0][0x5b0] ;  /* 0x00016c00ff147b82 */ /* 0x000e220000000a00 */
[----:B------:R-:W-:Y:S01]  /*1ee0*/  ULDC.64 UR4, c[0x0][0x5b8] ;  /* 0x00016e0000047ab9 */ /* 0x000fe20000000a00 */
[----:B------:R-:W-:Y:S01]  /*1ef0*/  ISETP.GE.AND P1, PT, R48, 0x1, PT ;  /* 0x000000013000780c */ /* 0x000fe20003f26270 */
[----:B------:R-:W-:Y:S01]  /*1f00*/  IMAD R0, R42, UR4, RZ ;  /* 0x000000042a007c24 */ /* 0x000fe2000f8e02ff */
[----:B------:R-:W-:Y:S01]  /*1f10*/  BSSY B1, `(.L_x_31) ;  /* 0x000000e000017945 */ /* 0x000fe20003800000 */
[----:B------:R-:W-:Y:S01]  /*1f20*/  IMAD.WIDE.U32 R14, R43, UR4, R6 ;  /* 0x000000042b0e7c25 */ /* 0x000fe2000f8e0006 */
[----:B------:R-:W-:Y:S02]  /*1f30*/  ISETP.LT.OR P5, PT, R49, 0x1, !P1 ;  /* 0x000000013100780c */ /* 0x000fe40004fa1670 */
[----:B------:R-:W1:Y:S01]  /*1f40*/  LDC.64 R44, c[0x0][0x5a8] ;  /* 0x00016a00ff2c7b82 */ /* 0x000e620000000a00 */
[----:B------:R-:W-:Y:S02]  /*1f50*/  IMAD R7, R43, UR5, R0 ;  /* 0x000000052b077c24 */ /* 0x000fe4000f8e0200 */
[----:B------:R-:W-:-:S02]  /*1f60*/  IMAD.MOV.U32 R6, RZ, RZ, R14 ;  /* 0x000000ffff067224 */ /* 0x000fc400078e000e */
[----:B------:R-:W-:Y:S02]  /*1f70*/  IMAD.IADD R7, R15, 0x1, R7 ;  /* 0x000000010f077824 */ /* 0x000fe400078e0207 */
[-C--:B0-----:R-:W-:Y:S02]  /*1f80*/  IMAD R8, R9, R20.reuse, RZ ;  /* 0x0000001409087224 */ /* 0x081fe400078e02ff */
[----:B------:R-:W-:-:S04]  /*1f90*/  IMAD.WIDE.U32 R4, R47, R20, R6 ;  /* 0x000000142f047225 */ /* 0x000fc800078e0006 */
[----:B------:R-:W-:Y:S01]  /*1fa0*/  IMAD R43, R47, R21, R8 ;  /* 0x000000152f2b7224 */ /* 0x000fe200078e0208 */
[----:B-1----:R-:W-:-:S04]  /*1fb0*/  IADD3 R8, P0, R4, R44, RZ ;  /* 0x0000002c04087210 */ /* 0x002fc80007f1e0ff */
[----:B------:R-:W-:Y:S01]  /*1fc0*/  IADD3.X R9, R45, R5, R43, P0, !PT ;  /* 0x000000052d097210 */ /* 0x000fe200007fe42b */
[----:B------:R-:W-:Y:S08]  /*1fd0*/  @P5 BRA `(.L_x_32) ;  /* 0x0000000000045947 */ /* 0x000ff00003800000 */
[----:B------:R0:W5:Y:S02]  /*1fe0*/  LDG.E.U8 R40, desc[UR36][R8.64] ;  /* 0x0000002408287981 */ /* 0x000164000c1e1100 */
.L_x_32:
[----:B------:R-:W-:Y:S05]  /*1ff0*/  BSYNC B1 ;  /* 0x0000000000017941 */ /* 0x000fea0003800000 */
.L_x_31:
[----:B-----5:R-:W-:Y:S01]  /*2000*/  LOP3.LUT R0, R40, 0xffff, RZ, 0xc0, !PT ;  /* 0x0000ffff28007812 */ /* 0x020fe200078ec0ff */
[C---:B------:R-:W-:Y:S01]  /*2010*/  IMAD.SHL.U32 R4, R20.reuse, 0x8, RZ ;  /* 0x0000000814047824 */ /* 0x040fe200078e00ff */
[----:B------:R-:W-:Y:S01]  /*2020*/  SHF.L.U64.HI R5, R20, 0x3, R21 ;  /* 0x0000000314057819 */ /* 0x000fe20000010215 */
[----:B------:R-:W-:Y:S01]  /*2030*/  BSSY B1, `(.L_x_33) ;  /* 0x000000e000017945 */ /* 0x000fe20003800000 */
[----:B------:R-:W-:Y:S02]  /*2040*/  PRMT R0, R0, 0x8880, RZ ;  /* 0x0000888000007816 */ /* 0x000fe400000000ff */
[----:B------:R-:W-:Y:S01]  /*2050*/  ISETP.LT.OR P2, PT, R49, 0x2, !P1 ;  /* 0x000000023100780c */ /* 0x000fe20004f41670 */
[----:B------:R-:W-:Y:S01]  /*2060*/  IMAD.WIDE.U32 R4, R47, R20, R4 ;  /* 0x000000142f047225 */ /* 0x000fe200078e0004 */
[----:B------:R-:W-:-:S03]  /*2070*/  ISETP.GE.AND P0, PT, R48, 0x9, PT ;  /* 0x000000093000780c */ /* 0x000fc60003f06270 */
[----:B------:R-:W-:Y:S01]  /*2080*/  IMAD R3, R0, R23, RZ ;  /* 0x0000001700037224 */ /* 0x000fe200078e02ff */
[----:B------:R-:W-:Y:S01]  /*2090*/  IADD3 R14, P3, P4, R14, R44, R4 ;  /* 0x0000002c0e0e7210 */ /* 0x000fe20007c7e004 */
[----:B------:R-:W-:Y:S02]  /*20a0*/  IMAD.IADD R4, R43, 0x1, R5 ;  /* 0x000000012b047824 */ /* 0x000fe400078e0205 */
[----:B------:R-:W-:-:S05]  /*20b0*/  @!P5 IMAD R21, R24, R22, R3 ;  /* 0x000000161815d224 */ /* 0x000fca00078e0203 */
[----:B------:R1:W-:Y:S01]  /*20c0*/  @!P5 STG.E.U8 desc[UR36][R10.64], R21 ;  /* 0x000000150a00d986 */ /* 0x0003e2000c101124 */
[----:B------:R-:W-:Y:S05]  /*20d0*/  @P2 BRA `(.L_x_34) ;  /* 0x00000000000c2947 */ /* 0x000fea0003800000 */
[----:B------:R-:W2:Y:S02]  /*20e0*/  LDG.E.U8 R40, desc[UR36][R8.64+0x1] ;  /* 0x0000012408287981 */ /* 0x000ea4000c1e1100 */
[----:B--2---:R-:W-:-:S05]  /*20f0*/  PRMT R0, R40, 0x8880, RZ ;  /* 0x0000888028007816 */ /* 0x004fca00000000ff */
[----:B------:R-:W-:-:S07]  /*2100*/  IMAD R3, R0, R23, RZ ;  /* 0x0000001700037224 */ /* 0x000fce00078e02ff */
.L_x_34:
[----:B------:R-:W-:Y:S05]  /*2110*/  BSYNC B1 ;  /* 0x0000000000017941 */ /* 0x000fea0003800000 */
.L_x_33:
[----:B------:R-:W-:Y:S01]  /*2120*/  ISETP.LT.OR P5, PT, R49, 0x1, !P0 ;  /* 0x000000013100780c */ /* 0x000fe200047a1670 */
[----:B------:R-:W-:Y:S01]  /*2130*/  @!P2 IMAD R25, R25, R22, R3 ;  /* 0x000000161919a224 */ /* 0x000fe200078e0203 */
[----:B------:R-:W-:Y:S01]  /*2140*/  BSSY B1, `(.L_x_35) ;  /* 0x000000a000017945 */ /* 0x000fe20003800000 */
[----:B------:R-:W-:Y:S02]  /*2150*/  IADD3.X R15, R7, R45, R4, P3, P4 ;  /* 0x0000002d070f7210 */ /* 0x000fe40001fe8404 */
[C---:B------:R-:W-:Y:S01]  /*2160*/  ISETP.LT.OR P3, PT, R49.reuse, 0x2, !P0 ;  /* 0x000000023100780c */ /* 0x040fe20004761670 */
[----:B------:R2:W-:Y:S01]  /*2170*/  @!P2 STG.E.U8 desc[UR36][R10.64+0x1], R25 ;  /* 0x000001190a00a986 */ /* 0x0005e2000c101124 */
[C---:B------:R-:W-:Y:S02]  /*2180*/  ISETP.LT.OR P4, PT, R49.reuse, 0x9, !P1 ;  /* 0x000000093100780c */ /* 0x040fe40004f81670 */
[----:B------:R-:W-:-:S04]  /*2190*/  ISETP.LT.OR P2, PT, R49, 0xa, !P1 ;  /* 0x0000000a3100780c */ /* 0x000fc80004f41670 */
[----:B------:R-:W-:Y:S09]  /*21a0*/  @P5 BRA `(.L_x_36) ;  /* 0x00000000000c5947 */ /* 0x000ff20003800000 */
[----:B------:R-:W3:Y:S02]  /*21b0*/  LDG.E.U8 R40, desc[UR36][R14.64] ;  /* 0x000000240e287981 */ /* 0x000ee4000c1e1100 */
[----:B---3--:R-:W-:-:S05]  /*21c0*/  PRMT R0, R40, 0x8880, RZ ;  /* 0x0000888028007816 */ /* 0x008fca00000000ff */
[----:B------:R-:W-:-:S07]  /*21d0*/  IMAD R3, R0, R23, RZ ;  /* 0x0000001700037224 */ /* 0x000fce00078e02ff */
.L_x_36:
[----:B------:R-:W-:Y:S05]  /*21e0*/  BSYNC B1 ;  /* 0x0000000000017941 */ /* 0x000fea0003800000 */
.L_x_35:
[----:B------:R-:W-:Y:S01]  /*21f0*/  @!P5 IMAD R5, R26, R22, R3 ;  /* 0x000000161a05d224 */ /* 0x000fe200078e0203 */
[----:B------:R-:W-:Y:S04]  /*2200*/  BSSY B1, `(.L_x_37) ;  /* 0x0000006000017945 */ /* 0x000fe80003800000 */
[----:B------:R3:W-:Y:S01]  /*2210*/  @!P5 STG.E.U8 desc[UR36][R12.64], R5 ;  /* 0x000000050c00d986 */ /* 0x0007e2000c101124 */
[----:B------:R-:W-:Y:S05]  /*2220*/  @P3 BRA `(.L_x_38) ;  /* 0x00000000000c3947 */ /* 0x000fea0003800000 */
[----:B------:R-:W4:Y:S02]  /*2230*/  LDG.E.U8 R40, desc[UR36][R14.64+0x1] ;  /* 0x000001240e287981 */ /* 0x000f24000c1e1100 */
[----:B----4-:R-:W-:-:S05]  /*2240*/  PRMT R0, R40, 0x8880, RZ ;  /* 0x0000888028007816 */ /* 0x010fca00000000ff */
[----:B------:R-:W-:-:S07]  /*2250*/  IMAD R3, R0, R23, RZ ;  /* 0x0000001700037224 */ /* 0x000fce00078e02ff */
.L_x_38:
[----:B------:R-:W-:Y:S05]  /*2260*/  BSYNC B1 ;  /* 0x0000000000017941 */ /* 0x000fea0003800000 */
.L_x_37:
[----:B------:R-:W-:Y:S01]  /*2270*/  @!P3 IMAD R27, R27, R22, R3 ;  /* 0x000000161b1bb224 */ /* 0x000fe200078e0203 */
[----:B------:R-:W-:Y:S04]  /*2280*/  BSSY B1, `(.L_x_39) ;  /* 0x0000006000017945 */ /* 0x000fe80003800000 */
[----:B------:R4:W-:Y:S01]  /*2290*/  @!P3 STG.E.U8 desc[UR36][R12.64+0x1], R27 ;  /* 0x0000011b0c00b986 */ /* 0x0009e2000c101124 */
[----:B------:R-:W-:Y:S05]  /*22a0*/  @P4 BRA `(.L_x_40) ;  /* 0x00000000000c4947 */ /* 0x000fea0003800000 */
[----:B------:R-:W5:Y:S02]  /*22b0*/  LDG.E.U8 R40, desc[UR36][R8.64+0x8] ;  /* 0x0000082408287981 */ /* 0x000f64000c1e1100 */
[----:B-----5:R-:W-:-:S05]  /*22c0*/  PRMT R0, R40, 0x8880, RZ ;  /* 0x0000888028007816 */ /* 0x020fca00000000ff */
[----:B------:R-:W-:-:S07]  /*22d0*/  IMAD R3, R0, R23, RZ ;  /* 0x0000001700037224 */ /* 0x000fce00078e02ff */
.L_x_40:
[----:B------:R-:W-:Y:S05]  /*22e0*/  BSYNC B1 ;  /* 0x0000000000017941 */ /* 0x000fea0003800000 */
.L_x_39:
[----:B---3--:R-:W-:Y:S01]  /*22f0*/  @!P4 IMAD R5, R28, R22, R3 ;  /* 0x000000161c05c224 */ /* 0x008fe200078e0203 */
[----:B------:R-:W-:Y:S04]  /*2300*/  BSSY B1, `(.L_x_41) ;  /* 0x0000006000017945 */ /* 0x000fe80003800000 */
[----:B------:R3:W-:Y:S01]  /*2310*/  @!P4 STG.E.U8 desc[UR36][R10.64+0x8], R5 ;  /* 0x000008050a00c986 */ /* 0x0007e2000c101124 */
[----:B------:R-:W-:Y:S05]  /*2320*/  @P2 BRA `(.L_x_42) ;  /* 0x00000000000c2947 */ /* 0x000fea0003800000 */
[----:B------:R-:W5:Y:S02]  /*2330*/  LDG.E.U8 R40, desc[UR36][R8.64+0x9] ;  /* 0x0000092408287981 */ /* 0x000f64000c1e1100 */
[----:B-----5:R-:W-:-:S05]  /*2340*/  PRMT R0, R40, 0x8880, RZ ;  /* 0x0000888028007816 */ /* 0x020fca00000000ff */
[----:B------:R-:W-:-:S07]  /*2350*/  IMAD R3, R0, R23, RZ ;  /* 0x0000001700037224 */ /* 0x000fce00078e02ff */
.L_x_42:
[----:B------:R-:W-:Y:S05]  /*2360*/  BSYNC B1 ;  /* 0x0000000000017941 */ /* 0x000fea0003800000 */
.L_x_41:
[----:B------:R-:W-:Y:S01]  /*2370*/  ISETP.LT.OR P4, PT, R49, 0x9, !P0 ;  /* 0x000000093100780c */ /* 0x000fe20004781670 */
[----:B------:R-:W-:Y:S01]  /*2380*/  @!P2 IMAD R29, R29, R22, R3 ;  /* 0x000000161d1da224 */ /* 0x000fe200078e0203 */
[----:B------:R-:W-:Y:S01]  /*2390*/  BSSY B1, `(.L_x_43) ;  /* 0x0000009000017945 */ /* 0x000fe20003800000 */
[C---:B------:R-:W-:Y:S02]  /*23a0*/  ISETP.LT.OR P3, PT, R49.reuse, 0xa, !P0 ;  /* 0x0000000a3100780c */ /* 0x040fe40004761670 */
[C---:B------:R-:W-:Y:S01]  /*23b0*/  ISETP.LT.OR P5, PT, R49.reuse, 0x11, !P1 ;  /* 0x000000113100780c */ /* 0x040fe20004fa1670 */
[----:B------:R0:W-:Y:S01]  /*23c0*/  @!P2 STG.E.U8 desc[UR36][R10.64+0x9], R29 ;  /* 0x0000091d0a00a986 */ /* 0x0001e2000c101124 */
[----:B------:R-:W-:-:S06]  /*23d0*/  ISETP.LT.OR P2, PT, R49, 0x12, !P1 ;  /* 0x000000123100780c */ /* 0x000fcc0004f41670 */
[----:B------:R-:W-:Y:S07]  /*23e0*/  @P4 BRA `(.L_x_44) ;  /* 0x00000000000c4947 */ /* 0x000fee0003800000 */
[----:B------:R-:W5:Y:S02]  /*23f0*/  LDG.E.U8 R40, desc[UR36][R14.64+0x8] ;  /* 0x000008240e287981 */ /* 0x000f64000c1e1100 */
[----:B-----5:R-:W-:-:S05]  /*2400*/  PRMT R0, R40, 0x8880, RZ ;  /* 0x0000888028007816 */ /* 0x020fca00000000ff */
[----:B------:R-:W-:-:S07]  /*2410*/  IMAD R3, R0, R23, RZ ;  /* 0x0000001700037224 */ /* 0x000fce00078e02ff */
.L_x_44:
[----:B------:R-:W-:Y:S05]  /*2420*/  BSYNC B1 ;  /* 0x0000000000017941 */ /* 0x000fea0003800000 */
.L_x_43:
[----:B---3--:R-:W-:Y:S01]  /*2430*/  @!P4 IMAD R5, R30, R22, R3 ;  /* 0x000000161e05c224 */ /* 0x008fe200078e0203 */
[----:B------:R-:W-:Y:S04]  /*2440*/  BSSY B1, `(.L_x_45) ;  /* 0x0000006000017945 */ /* 0x000fe80003800000 */
[----:B------:R3:W-:Y:S01]  /*2450*/  @!P4 STG.E.U8 desc[UR36][R12.64+0x8], R5 ;  /* 0x000008050c00c986 */ /* 0x0007e2000c101124 */
[----:B------:R-:W-:Y:S05]  /*2460*/  @P3 BRA `(.L_x_46) ;  /* 0x00000000000c3947 */ /* 0x000fea0003800000 */
[----:B------:R-:W5:Y:S02]  /*2470*/  LDG.E.U8 R40, desc[UR36][R14.64+0x9] ;  /* 0x000009240e287981 */ /* 0x000f64000c1e1100 */
[----:B-----5:R-:W-:-:S05]  /*2480*/  PRMT R0, R40, 0x8880, RZ ;  /* 0x0000888028007816 */ /* 0x020fca00000000ff */
[----:B------:R-:W-:-:S07]  /*2490*/  IMAD R3, R0, R23, RZ ;  /* 0x0000001700037224 */ /* 0x000fce00078e02ff */
.L_x_46:
[----:B------:R-:W-:Y:S05]  /*24a0*/  BSYNC B1 ;  /* 0x0000000000017941 */ /* 0x000fea0003800000 */
.L_x_45:
[----:B------:R-:W-:Y:S01]  /*24b0*/  @!P3 IMAD R31, R31, R22, R3 ;  /* 0x000000161f1fb224 */ /* 0x000fe200078e0203 */
[----:B------:R-:W-:Y:S04]  /*24c0*/  BSSY B1, `(.L_x_47) ;  /* 0x0000006000017945 */ /* 0x000fe80003800000 */
[----:B------:R0:W-:Y:S01]  /*24d0*/  @!P3 STG.E.U8 desc[UR36][R12.64+0x9], R31 ;  /* 0x0000091f0c00b986 */ /* 0x0001e2000c101124 */
[----:B------:R-:W-:Y:S05]  /*24e0*/  @P5 BRA `(.L_x_48) ;  /* 0x00000000000c5947 */ /* 0x000fea0003800000 */
[----:B------:R-:W5:Y:S02]  /*24f0*/  LDG.E.U8 R40, desc[UR36][R8.64+0x10] ;  /* 0x0000102408287981 */ /* 0x000f64000c1e1100 */
[----:B-----5:R-:W-:-:S05]  /*2500*/  PRMT R0, R40, 0x8880, RZ ;  /* 0x0000888028007816 */ /* 0x020fca00000000ff */
[----:B------:R-:W-:-:S07]  /*2510*/  IMAD R3, R0, R23, RZ ;  /* 0x0000001700037224 */ /* 0x000fce00078e02ff */
.L_x_48:
[----:B------:R-:W-:Y:S05]  /*2520*/  BSYNC B1 ;  /* 0x0000000000017941 */ /* 0x000fea0003800000 */
.L_x_47:
[----:B---3--:R-:W-:Y:S01]  /*2530*/  @!P5 IMAD R5, R32, R22, R3 ;  /* 0x000000162005d224 */ /* 0x008fe200078e0203 */
[----:B------:R-:W-:Y:S04]  /*2540*/  BSSY B1, `(.L_x_49) ;  /* 0x0000006000017945 */ /* 0x000fe80003800000 */
[----:B------:R3:W-:Y:S01]  /*2550*/  @!P5 STG.E.U8 desc[UR36][R10.64+0x10], R5 ;  /* 0x000010050a00d986 */ /* 0x0007e2000c101124 */
[----:B------:R-:W-:Y:S05]  /*2560*/  @P2 BRA `(.L_x_50) ;  /* 0x00000000000c2947 */ /* 0x000fea0003800000 */
[----:B------:R-:W5:Y:S02]  /*2570*/  LDG.E.U8 R40, desc[UR36][R8.64+0x11] ;  /* 0x0000112408287981 */ /* 0x000f64000c1e1100 */
[----:B-----5:R-:W-:-:S05]  /*2580*/  PRMT R0, R40, 0x8880, RZ ;  /* 0x0000888028007816 */ /* 0x020fca00000000ff */
[----:B------:R-:W-:-:S07]  /*2590*/  IMAD R3, R0, R23, RZ ;  /* 0x0000001700037224 */ /* 0x000fce00078e02ff */
.L_x_50:
[----:B------:R-:W-:Y:S05]  /*25a0*/  BSYNC B1 ;  /* 0x0000000000017941 */ /* 0x000fea0003800000 */
.L_x_49:
[----:B------:R-:W-:Y:S01]  /*25b0*/  ISETP.LT.OR P4, PT, R49, 0x11, !P0 ;  /* 0x000000113100780c */ /* 0x000fe20004781670 */
[----:B------:R-:W-:Y:S01]  /*25c0*/  @!P2 IMAD R33, R33, R22, R3 ;  /* 0x000000162121a224 */ /* 0x000fe200078e0203 */
[----:B------:R-:W-:Y:S01]  /*25d0*/  BSSY B1, `(.L_x_51) ;  /* 0x000000a000017945 */ /* 0x000fe20003800000 */
[C---:B------:R-:W-:Y:S02]  /*25e0*/  ISETP.LT.OR P3, PT, R49.reuse, 0x12, !P0 ;  /* 0x000000123100780c */ /* 0x040fe40004761670 */
[C---:B------:R-:W-:Y:S01]  /*25f0*/  ISETP.LT.OR P5, PT, R49.reuse, 0x19, !P0 ;  /* 0x000000193100780c */ /* 0x040fe200047a1670 */
[----:B------:R0:W-:Y:S01]  /*2600*/  @!P2 STG.E.U8 desc[UR36][R10.64+0x11], R33 ;  /* 0x000011210a00a986 */ /* 0x0001e2000c101124 */
[C---:B------:R-:W-:Y:S02]  /*2610*/  ISETP.LT.OR P2, PT, R49.reuse, 0x19, !P1 ;  /* 0x000000193100780c */ /* 0x040fe40004f41670 */
[----:B------:R-:W-:-:S04]  /*2620*/  ISETP.LT.OR P1, PT, R49, 0x1a, !P1 ;  /* 0x0000001a3100780c */ /* 0x000fc80004f21670 */
[----:B------:R-:W-:Y:S09]  /*2630*/  @P4 BRA `(.L_x_52) ;  /* 0x00000000000c4947 */ /* 0x000ff20003800000 */
[----:B------:R-:W5:Y:S02]  /*2640*/  LDG.E.U8 R40, desc[UR36][R14.64+0x10] ;  /* 0x000010240e287981 */ /* 0x000f64000c1e1100 */
[----:B-----5:R-:W-:-:S05]  /*2650*/  PRMT R0, R40, 0x8880, RZ ;  /* 0x0000888028007816 */ /* 0x020fca00000000ff */
[----:B------:R-:W-:-:S07]  /*2660*/  IMAD R3, R0, R23, RZ ;  /* 0x0000001700037224 */ /* 0x000fce00078e02ff */
.L_x_52:
[----:B------:R-:W-:Y:S05]  /*2670*/  BSYNC B1 ;  /* 0x0000000000017941 */ /* 0x000fea0003800000 */
.L_x_51:
[----:B---3--:R-:W-:Y:S01]  /*2680*/  @!P4 IMAD R5, R34, R22, R3 ;  /* 0x000000162205c224 */ /* 0x008fe200078e0203 */
[----:B------:R-:W-:Y:S04]  /*2690*/  BSSY B1, `(.L_x_53) ;  /* 0x0000006000017945 */ /* 0x000fe80003800000 */
[----:B------:R3:W-:Y:S01]  /*26a0*/  @!P4 STG.E.U8 desc[UR36][R12.64+0x10], R5 ;  /* 0x000010050c00c986 */ /* 0x0007e2000c101124 */
[----:B------:R-:W-:Y:S05]  /*26b0*/  @P3 BRA `(.L_x_54) ;  /* 0x00000000000c3947 */ /* 0x000fea0003800000 */
[----:B------:R-:W5:Y:S02]  /*26c0*/  LDG.E.U8 R40, desc[UR36][R14.64+0x11] ;  /* 0x000011240e287981 */ /* 0x000f64000c1e1100 */
[----:B-----5:R-:W-:-:S05]  /*26d0*/  PRMT R0, R40, 0x8880, RZ ;  /* 0x0000888028007816 */ /* 0x020fca00000000ff */
[----:B------:R-:W-:-:S07]  /*26e0*/  IMAD R3, R0, R23, RZ ;  /* 0x0000001700037224 */ /* 0x000fce00078e02ff */
.L_x_54:
[----:B------:R-:W-:Y:S05]  /*26f0*/  BSYNC B1 ;  /* 0x0000000000017941 */ /* 0x000fea0003800000 */
.L_x_53:
[----:B------:R-:W-:Y:S01]  /*2700*/  @!P3 IMAD R35, R35, R22, R3 ;  /* 0x000000162323b224 */ /* 0x000fe200078e0203 */
[----:B------:R-:W-:Y:S04]  /*2710*/  BSSY B1, `(.L_x_55) ;  /* 0x0000006000017945 */ /* 0x000fe80003800000 */
[----:B------:R0:W-:Y:S01]  /*2720*/  @!P3 STG.E.U8 desc[UR36][R12.64+0x11], R35 ;  /* 0x000011230c00b986 */ /* 0x0001e2000c101124 */
[----:B------:R-:W-:Y:S05]  /*2730*/  @P2 BRA `(.L_x_56) ;  /* 0x00000000000c2947 */ /* 0x000fea0003800000 */
[----:B------:R-:W5:Y:S02]  /*2740*/  LDG.E.U8 R40, desc[UR36][R8.64+0x18] ;  /* 0x0000182408287981 */ /* 0x000f64000c1e1100 */
[----:B-----5:R-:W-:-:S05]  /*2750*/  PRMT R0, R40, 0x8880, RZ ;  /* 0x0000888028007816 */ /* 0x020fca00000000ff */
[----:B------:R-:W-:-:S07]  /*2760*/  IMAD R3, R0, R23, RZ ;  /* 0x0000001700037224 */ /* 0x000fce00078e02ff */
.L_x_56:
[----:B------:R-:W-:Y:S05]  /*2770*/  BSYNC B1 ;  /* 0x0000000000017941 */ /* 0x000fea0003800000 */
.L_x_55:
[----:B---3--:R-:W-:Y:S01]  /*2780*/  @!P2 IMAD R5, R36, R22, R3 ;  /* 0x000000162405a224 */ /* 0x008fe200078e0203 */
[----:B------:R-:W-:Y:S04]  /*2790*/  BSSY B1, `(.L_x_57) ;  /* 0x0000006000017945 */ /* 0x000fe80003800000 */
[----:B------:R3:W-:Y:S01]  /*27a0*/  @!P2 STG.E.U8 desc[UR36][R10.64+0x18], R5 ;  /* 0x000018050a00a986 */ /* 0x0007e2000c101124 */
[----:B------:R-:W-:Y:S05]  /*27b0*/  @P1 BRA `(.L_x_58) ;  /* 0x00000000000c1947 */ /* 0x000fea0003800000 */
[----:B------:R-:W5:Y:S02]  /*27c0*/  LDG.E.U8 R40, desc[UR36][R8.64+0x19] ;  /* 0x0000192408287981 */ /* 0x000f64000c1e1100 */
[----:B-----5:R-:W-:-:S05]  /*27d0*/  PRMT R0, R40, 0x8880, RZ ;  /* 0x0000888028007816 */ /* 0x020fca00000000ff */
[----:B------:R-:W-:-:S07]  /*27e0*/  IMAD R3, R0, R23, RZ ;  /* 0x0000001700037224 */ /* 0x000fce00078e02ff */
.L_x_58:
[----:B------:R-:W-:Y:S05]  /*27f0*/  BSYNC B1 ;  /* 0x0000000000017941 */ /* 0x000fea0003800000 */
.L_x_57:
[----:B------:R-:W-:Y:S01]  /*2800*/  @!P1 IMAD R37, R37, R22, R3 ;  /* 0x0000001625259224 */ /* 0x000fe200078e0203 */
[----:B------:R-:W-:Y:S04]  /*2810*/  BSSY B1, `(.L_x_59) ;  /* 0x0000006000017945 */ /* 0x000fe80003800000 */
[----:B------:R0:W-:Y:S01]  /*2820*/  @!P1 STG.E.U8 desc[UR36][R10.64+0x19], R37 ;  /* 0x000019250a009986 */ /* 0x0001e2000c101124 */
[----:B------:R-:W-:Y:S05]  /*2830*/  @P5 BRA `(.L_x_60) ;  /* 0x00000000000c5947 */ /* 0x000fea0003800000 */
[----:B------:R-:W5:Y:S02]  /*2840*/  LDG.E.U8 R40, desc[UR36][R14.64+0x18] ;  /* 0x000018240e287981 */ /* 0x000f64000c1e1100 */
[----:B-----5:R-:W-:-:S05]  /*2850*/  PRMT R0, R40, 0x8880, RZ ;  /* 0x0000888028007816 */ /* 0x020fca00000000ff */
[----:B------:R-:W-:-:S07]  /*2860*/  IMAD R3, R0, R23, RZ ;  /* 0x0000001700037224 */ /* 0x000fce00078e02ff */
.L_x_60:
[----:B------:R-:W-:Y:S05]  /*2870*/  BSYNC B1 ;  /* 0x0000000000017941 */ /* 0x000fea0003800000 */
.L_x_59:
[----:B---3--:R-:W-:Y:S01]  /*2880*/  @!P5 IMAD R5, R38, R22, R3 ;  /* 0x000000162605d224 */ /* 0x008fe200078e0203 */
[----:B------:R-:W-:Y:S01]  /*2890*/  ISETP.LT.OR P0, PT, R49, 0x1a, !P0 ;  /* 0x0000001a3100780c */ /* 0x000fe20004701670 */
[----:B------:R-:W-:Y:S03]  /*28a0*/  BSSY B1, `(.L_x_61) ;  /* 0x0000006000017945 */ /* 0x000fe60003800000 */
[----:B------:R3:W-:Y:S09]  /*28b0*/  @!P5 STG.E.U8 desc[UR36][R12.64+0x18], R5 ;  /* 0x000018050c00d986 */ /* 0x0007f2000c101124 */
[----:B------:R-:W-:Y:S05]  /*28c0*/  @P0 BRA `(.L_x_62) ;  /* 0x00000000000c0947 */ /* 0x000fea0003800000 */
[----:B------:R-:W5:Y:S02]  /*28d0*/  LDG.E.U8 R40, desc[UR36][R14.64+0x19] ;  /* 0x000019240e287981 */ /* 0x000f64000c1e1100 */
[----:B-----5:R-:W-:-:S05]  /*28e0*/  PRMT R0, R40, 0x8880, RZ ;  /* 0x0000888028007816 */ /* 0x020fca00000000ff */
[----:B------:R-:W-:-:S07]  /*28f0*/  IMAD R3, R0, R23, RZ ;  /* 0x0000001700037224 */ /* 0x000fce00078e02ff */
.L_x_62:
[----:B------:R-:W-:Y:S05]  /*2900*/  BSYNC B1 ;  /* 0x0000000000017941 */ /* 0x000fea0003800000 */
.L_x_61:
[----:B------:R-:W-:Y:S01]  /*2910*/  IMAD R3, R39, R22, R3 ;  /* 0x0000001627037224 */ /* 0x000fe200078e0203 */
[----:B------:R-:W-:Y:S06]  /*2920*/  @P0 BRA `(.L_x_63) ;  /* 0x0000000000d00947 */ /* 0x000fec0003800000 */
[----:B------:R0:W-:Y:S01]  /*2930*/  STG.E.U8 desc[UR36][R12.64+0x19], R3 ;  /* 0x000019030c007986 */ /* 0x0001e2000c101124 */
[----:B------:R-:W-:Y:S05]  /*2940*/  BRA `(.L_x_63) ;  /* 0x0000000000c87947 */ /* 0x000fea0003800000 */
.L_x_30:
[C---:B------:R-:W-:Y:S02]  /*2950*/  ISETP.GE.AND P1, PT, R48.reuse, 0x1, PT ;  /* 0x000000013000780c */ /* 0x040fe40003f26270 */
[----:B------:R-:W-:Y:S02]  /*2960*/  ISETP.GE.AND P0, PT, R48, 0x9, PT ;  /* 0x000000093000780c */ /* 0x000fe40003f06270 */
[C---:B------:R-:W-:Y:S02]  /*2970*/  ISETP.LT.OR P4, PT, R49.reuse, 0x1, !P1 ;  /* 0x000000013100780c */ /* 0x040fe40004f81670 */
[C---:B------:R-:W-:Y:S02]  /*2980*/  ISETP.LT.OR P3, PT, R49.reuse, 0x2, !P1 ;  /* 0x000000023100780c */ /* 0x040fe40004f61670 */
[C---:B------:R-:W-:Y:S02]  /*2990*/  ISETP.LT.OR P2, PT, R49.reuse, 0x1, !P0 ;  /* 0x000000013100780c */ /* 0x040fe40004741670 */
[----:B------:R-:W-:-:S07]  /*29a0*/  ISETP.LT.OR P5, PT, R49, 0x2, !P0 ;  /* 0x000000023100780c */ /* 0x000fce00047a1670 */
[-C--:B------:R-:W-:Y:S02]  /*29b0*/  @!P4 IMAD R3, R24, R22.reuse, RZ ;  /* 0x000000161803c224 */ /* 0x080fe400078e02ff */
[-C--:B------:R-:W-:Y:S02]  /*29c0*/  @!P3 IMAD R25, R25, R22.reuse, RZ ;  /* 0x000000161919b224 */ /* 0x080fe400078e02ff */
[-C--:B------:R-:W-:Y:S01]  /*29d0*/  @!P2 IMAD R5, R26, R22.reuse, RZ ;  /* 0x000000161a05a224 */ /* 0x080fe200078e02ff */
[----:B------:R0:W-:Y:S01]  /*29e0*/  @!P4 STG.E.U8 desc[UR36][R10.64], R3 ;  /* 0x000000030a00c986 */ /* 0x0001e2000c101124 */
[----:B------:R-:W-:Y:S01]  /*29f0*/  ISETP.LT.OR P4, PT, R49, 0x9, !P1 ;  /* 0x000000093100780c */ /* 0x000fe20004f81670 */
[----:B------:R-:W-:Y:S02]  /*2a00*/  @!P5 IMAD R27, R27, R22, RZ ;  /* 0x000000161b1bd224 */ /* 0x000fe400078e02ff */
[----:B------:R-:W-:Y:S01]  /*2a10*/  @!P3 STG.E.U8 desc[UR36][R10.64+0x1], R25 ;  /* 0x000001190a00b986 */ /* 0x000fe2000c101124 */
[----:B------:R-:W-:-:S03]  /*2a20*/  ISETP.LT.OR P3, PT, R49, 0xa, !P1 ;  /* 0x0000000a3100780c */ /* 0x000fc60004f61670 */
[----:B------:R1:W-:Y:S01]  /*2a30*/  @!P2 STG.E.U8 desc[UR36][R12.64], R5 ;  /* 0x000000050c00a986 */ /* 0x0003e2000c101124 */
[----:B------:R-:W-:-:S03]  /*2a40*/  ISETP.LT.OR P2, PT, R49, 0x9, !P0 ;  /* 0x000000093100780c */ /* 0x000fc60004741670 */
[----:B------:R-:W-:Y:S01]  /*2a50*/  @!P5 STG.E.U8 desc[UR36][R12.64+0x1], R27 ;  /* 0x0000011b0c00d986 */ /* 0x000fe2000c101124 */
[----:B------:R-:W-:Y:S01]  /*2a60*/  ISETP.LT.OR P5, PT, R49, 0xa, !P0 ;  /* 0x0000000a3100780c */ /* 0x000fe200047a1670 */
[----:B------:R-:W-:-:S04]  /*2a70*/  @!P4 IMAD R7, R28, R22, RZ ;  /* 0x000000161c07c224 */ /* 0x000fc800078e02ff */
[-C--:B------:R-:W-:Y:S01]  /*2a80*/  @!P3 IMAD R29, R29, R22.reuse, RZ ;  /* 0x000000161d1db224 */ /* 0x080fe200078e02ff */
[----:B------:R2:W-:Y:S01]  /*2a90*/  @!P4 STG.E.U8 desc[UR36][R10.64+0x8], R7 ;  /* 0x000008070a00c986 */ /* 0x0005e2000c101124 */
[C---:B------:R-:W-:Y:S02]  /*2aa0*/  ISETP.LT.OR P4, PT, R49.reuse, 0x12, !P1 ;  /* 0x000000123100780c */ /* 0x040fe40004f81670 */
[-C--:B0-----:R-:W-:Y:S01]  /*2ab0*/  @!P2 IMAD R3, R30, R22.reuse, RZ ;  /* 0x000000161e03a224 */ /* 0x081fe200078e02ff */
[----:B------:R-:W-:Y:S01]  /*2ac0*/  @!P3 STG.E.U8 desc[UR36][R10.64+0x9], R29 ;  /* 0x0000091d0a00b986 */ /* 0x000fe2000c101124 */
[----:B------:R-:W-:Y:S02]  /*2ad0*/  ISETP.LT.OR P3, PT, R49, 0x11, !P1 ;  /* 0x000000113100780c */ /* 0x000fe40004f61670 */
[----:B------:R-:W-:Y:S01]  /*2ae0*/  @!P5 IMAD R31, R31, R22, RZ ;  /* 0x000000161f1fd224 */ /* 0x000fe200078e02ff */
[----:B------:R-:W-:Y:S01]  /*2af0*/  @!P2 STG.E.U8 desc[UR36][R12.64+0x8], R3 ;  /* 0x000008030c00a986 */ /* 0x000fe2000c101124 */
[----:B------:R-:W-:-:S03]  /*2b00*/  ISETP.LT.OR P2, PT, R49, 0x11, !P0 ;  /* 0x000000113100780c */ /* 0x000fc60004741670 */
[----:B------:R-:W-:Y:S01]  /*2b10*/  @!P5 STG.E.U8 desc[UR36][R12.64+0x9], R31 ;  /* 0x0000091f0c00d986 */ /* 0x000fe2000c101124 */
[----:B------:R-:W-:Y:S01]  /*2b20*/  ISETP.LT.OR P5, PT, R49, 0x19, !P0 ;  /* 0x000000193100780c */ /* 0x000fe200047a1670 */
[----:B------:R-:W-:-:S04]  /*2b30*/  @!P4 IMAD R33, R33, R22, RZ ;  /* 0x000000162121c224 */ /* 0x000fc800078e02ff */
[-C--:B-1----:R-:W-:Y:S01]  /*2b40*/  @!P3 IMAD R5, R32, R22.reuse, RZ ;  /* 0x000000162005b224 */ /* 0x082fe200078e02ff */
[----:B------:R-:W-:Y:S01]  /*2b50*/  @!P4 STG.E.U8 desc[UR36][R10.64+0x11], R33 ;  /* 0x000011210a00c986 */ /* 0x000fe2000c101124 */
[C---:B------:R-:W-:Y:S02]  /*2b60*/  ISETP.LT.OR P4, PT, R49.reuse, 0x12, !P0 ;  /* 0x000000123100780c */ /* 0x040fe40004781670 */
[C---:B------:R-:W-:Y:S01]  /*2b70*/  ISETP.LT.OR P0, PT, R49.reuse, 0x1a, !P0 ;  /* 0x0000001a3100780c */ /* 0x040fe20004701670 */
[----:B------:R0:W-:Y:S01]  /*2b80*/  @!P3 STG.E.U8 desc[UR36][R10.64+0x10], R5 ;  /* 0x000010050a00b986 */ /* 0x0001e2000c101124 */
[C---:B------:R-:W-:Y:S01]  /*2b90*/  ISETP.LT.OR P3, PT, R49.reuse, 0x19, !P1 ;  /* 0x000000193100780c */ /* 0x040fe20004f61670 */
[----:B--2---:R-:W-:Y:S01]  /*2ba0*/  @!P2 IMAD R7, R34, R22, RZ ;  /* 0x000000162207a224 */ /* 0x004fe200078e02ff */
[----:B------:R-:W-:-:S04]  /*2bb0*/  ISETP.LT.OR P1, PT, R49, 0x1a, !P1 ;  /* 0x0000001a3100780c */ /* 0x000fc80004f21670 */
[----:B------:R1:W-:Y:S03]  /*2bc0*/  @!P2 STG.E.U8 desc[UR36][R12.64+0x10], R7 ;  /* 0x000010070c00a986 */ /* 0x0003e6000c101124 */
[-C--:B------:R-:W-:Y:S02]  /*2bd0*/  @!P4 IMAD R35, R35, R22.reuse, RZ ;  /* 0x000000162323c224 */ /* 0x080fe400078e02ff */
[-C--:B0-----:R-:W-:Y:S02]  /*2be0*/  @!P5 IMAD R5, R38, R22.reuse, RZ ;  /* 0x000000162605d224 */ /* 0x081fe400078e02ff */
[-C--:B------:R-:W-:Y:S01]  /*2bf0*/  @!P3 IMAD R3, R36, R22.reuse, RZ ;  /* 0x000000162403b224 */ /* 0x080fe200078e02ff */
[----:B------:R1:W-:Y:S01]  /*2c00*/  @!P4 STG.E.U8 desc[UR36][R12.64+0x11], R35 ;  /* 0x000011230c00c986 */ /* 0x0003e2000c101124 */
[-C--:B------:R-:W-:Y:S02]  /*2c10*/  @!P1 IMAD R37, R37, R22.reuse, RZ ;  /* 0x0000001625259224 */ /* 0x080fe400078e02ff */
[----:B------:R-:W-:Y:S01]  /*2c20*/  @!P0 IMAD R39, R39, R22, RZ ;  /* 0x0000001627278224 */ /* 0x000fe200078e02ff */
[----:B------:R1:W-:Y:S04]  /*2c30*/  @!P3 STG.E.U8 desc[UR36][R10.64+0x18], R3 ;  /* 0x000018030a00b986 */ /* 0x0003e8000c101124 */
[----:B------:R1:W-:Y:S04]  /*2c40*/  @!P1 STG.E.U8 desc[UR36][R10.64+0x19], R37 ;  /* 0x000019250a009986 */ /* 0x0003e8000c101124 */
[----:B------:R1:W-:Y:S04]  /*2c50*/  @!P5 STG.E.U8 desc[UR36][R12.64+0x18], R5 ;  /* 0x000018050c00d986 */ /* 0x0003e8000c101124 */
[----:B------:R1:W-:Y:S02]  /*2c60*/  @!P0 STG.E.U8 desc[UR36][R12.64+0x19], R39 ;  /* 0x000019270c008986 */ /* 0x0003e4000c101124 */
.L_x_63:
[----:B------:R-:W-:Y:S05]  /*2c70*/  BSYNC B0 ;  /* 0x0000000000007941 */ /* 0x000fea0003800000 */
.L_x_29:
[----:B------:R-:W-:Y:S01]  /*2c80*/  ULDC UR4, c[0x0][0xc] ;  /* 0x0000030000047ab9 */ /* 0x000fe20000000800 */
[----:B------:R-:W-:Y:S01]  /*2c90*/  ULDC UR5, c[0x0][0x10] ;  /* 0x0000040000057ab9 */ /* 0x000fe20000000800 */
[----:B-1-3--:R-:W1:Y:S01]  /*2ca0*/  LDC R5, c[0x0][0x14] ;  /* 0x00000500ff057b82 */ /* 0x00ae620000000800 */
[----:B------:R-:W-:Y:S01]  /*2cb0*/  UIMAD.WIDE.U32 UR4, UR4, UR5, URZ ;  /* 0x00000005040472a5 */ /* 0x000fe2000f8e003f */
[----:B0-----:R-:W-:Y:S01]  /*2cc0*/  IMAD.MOV.U32 R3, RZ, RZ, R17 ;  /* 0x000000ffff037224 */ /* 0x001fe200078e0011 */
[----:B------:R-:W-:Y:S01]  /*2cd0*/  PRMT R0, RZ, 0x7610, R0 ;  /* 0x00007610ff007816 */ /* 0x000fe20000000000 */
[----:B------:R-:W-:Y:S02]  /*2ce0*/  IMAD.MOV.U32 R42, RZ, RZ, -0x1 ;  /* 0xffffffffff2a7424 */ /* 0x000fe400078e00ff */
[----:B------:R-:W-:Y:S02]  /*2cf0*/  IMAD.MOV.U32 R43, RZ, RZ, -0x1 ;  /* 0xffffffffff2b7424 */ /* 0x000fe400078e00ff */
[----:B-1----:R-:W-:-:S04]  /*2d00*/  IMAD.WIDE.U32 R2, R5, UR4, R2 ;  /* 0x0000000405027c25 */ /* 0x002fc8000f8e0002 */
[----:B------:R-:W-:Y:S01]  /*2d10*/  IMAD R5, R5, UR5, RZ ;  /* 0x0000000505057c24 */ /* 0x000fe2000f8e02ff */
[----:B------:R-:W-:Y:S02]  /*2d20*/  ULDC.64 UR4, c[0x0][0x650] ;  /* 0x0001940000047ab9 */ /* 0x000fe40000000a00 */
[----:B------:R-:W-:Y:S01]  /*2d30*/  ISETP.GE.U32.AND P0, PT, R2, UR4, PT ;  /* 0x0000000402007c0c */ /* 0x000fe2000bf06070 */
[----:B------:R-:W-:-:S05]  /*2d40*/  IMAD.IADD R17, R3, 0x1, R5 ;  /* 0x0000000103117824 */ /* 0x000fca00078e0205 */
[----:B------:R-:W-:-:S13]  /*2d50*/  ISETP.GE.U32.AND.EX P0, PT, R17, UR5, PT, P0 ;  /* 0x0000000511007c0c */ /* 0x000fda000bf06100 */
[----:B------:R-:W-:Y:S05]  /*2d60*/  @P0 BRA `(.L_x_64) ;  /* 0x0000000400680947 */ /* 0x000fea0003800000 */
[----:B----4-:R-:W0:Y:S01]  /*2d70*/  S2R R12, SR_CTAID.X ;  /* 0x00000000000c7919 */ /* 0x010e220000002500 */
[----:B--2---:R-:W1:Y:S01]  /*2d80*/  LDC.64 R10, c[0x0][0x628] ;  /* 0x00018a00ff0a7b82 */ /* 0x004e620000000a00 */
[----:B------:R-:W-:Y:S01]  /*2d90*/  ULDC UR4, c[0x0][0x150] ;  /* 0x0000540000047ab9 */ /* 0x000fe20000000800 */
[----:B------:R-:W-:Y:S01]  /*2da0*/  IMAD.MOV.U32 R8, RZ, RZ, R2 ;  /* 0x000000ffff087224 */ /* 0x000fe200078e0002 */
[----:B------:R-:W2:Y:S01]  /*2db0*/  S2R R24, SR_CTAID.Y ;  /* 0x0000000000187919 */ /* 0x000ea20000002600 */
[----:B------:R-:W-:-:S04]  /*2dc0*/  IMAD.MOV.U32 R9, RZ, RZ, R17 ;  /* 0x000000ffff097224 */ /* 0x000fc800078e0011 */
[----:B------:R-:W3:Y:S08]  /*2dd0*/  LDC R21, c[0x0][0x144] ;  /* 0x00005100ff157b82 */ /* 0x000ef00000000800 */
[----:B------:R-:W4:Y:S08]  /*2de0*/  LDC R0, c[0x0][0x630] ;  /* 0x00018c00ff007b82 */ /* 0x000f300000000800 */
[----:B------:R-:W2:Y:S01]  /*2df0*/  LDC.64 R14, c[0x0][0x620] ;  /* 0x00018800ff0e7b82 */ /* 0x000ea20000000a00 */
[----:B-1----:R-:W-:-:S04]  /*2e00*/  ISETP.NE.U32.AND P0, PT, R10, RZ, PT ;  /* 0x000000ff0a00720c */ /* 0x002fc80003f05070 */
[----:B------:R-:W-:Y:S02]  /*2e10*/  ISETP.NE.AND.EX P0, PT, R11, RZ, PT, P0 ;  /* 0x000000ff0b00720c */ /* 0x000fe40003f05300 */
[----:B0-----:R-:W-:-:S05]  /*2e20*/  I2FP.F32.U32 R3, R12 ;  /* 0x0000000c00037245 */ /* 0x001fca0000201000 */
[----:B------:R-:W-:-:S04]  /*2e30*/  FMUL R3, R3, UR4 ;  /* 0x0000000403037c20 */ /* 0x000fc80008400000 */
[----:B------:R0:W1:Y:S02]  /*2e40*/  F2I.U32.TRUNC.NTZ R20, R3 ;  /* 0x0000000300147305 */ /* 0x000064000020f000 */
[----:B---34-:R-:W-:Y:S05]  /*2e50*/  @!P0 BRA `(.L_x_65) ;  /* 0x0000000000288947 */ /* 0x018fea0003800000 */
[----:B0-----:R-:W0:Y:S02]  /*2e60*/  LDC R3, c[0x0][0x634] ;  /* 0x00018d00ff037b82 */ /* 0x001e240000000800 */
        /* <DEDUP_REMOVED lines=9> */
.L_x_65:
[-CC-:B------:R-:W-:Y:S01]  /*2f00*/  SHF.R.U64 R43, R8, R0.reuse, R9.reuse ;  /* 0x00000000082b7219 */ /* 0x180fe20000001209 */
[----:B------:R-:W3:Y:S01]  /*2f10*/  LDC.64 R30, c[0x0][0x640] ;  /* 0x00019000ff1e7b82 */ /* 0x000ee20000000a00 */
[----:B------:R-:W-:Y:S01]  /*2f20*/  SHF.R.U32.HI R0, RZ, R0, R9 ;  /* 0x00000000ff007219 */ /* 0x000fe20000011609 */
[----:B-1----:R-:W-:Y:S01]  /*2f30*/  IMAD.MOV R20, RZ, RZ, -R20 ;  /* 0x000000ffff147224 */ /* 0x002fe200078e0a14 */
[----:B------:R-:W-:Y:S01]  /*2f40*/  IADD3 R7, P0, RZ, -R43, RZ ;  /* 0x8000002bff077210 */ /* 0x000fe20007f1e0ff */
[----:B------:R-:W-:Y:S02]  /*2f50*/  ULDC UR4, c[0x0][0x154] ;  /* 0x0000550000047ab9 */ /* 0x000fe40000000800 */
[----:B------:R-:W-:Y:S02]  /*2f60*/  IMAD R26, R21, R20, R12 ;  /* 0x00000014151a7224 */ /* 0x000fe400078e020c */
[----:B------:R-:W1:Y:S01]  /*2f70*/  LDC R6, c[0x0][0x618] ;  /* 0x00018600ff067b82 */ /* 0x000e620000000800 */
[----:B0-----:R-:W-:-:S04]  /*2f80*/  IMAD.X R3, RZ, RZ, ~R0, P0 ;  /* 0x000000ffff037224 */ /* 0x001fc800000e0e00 */
[-C--:B--2---:R-:W-:Y:S02]  /*2f90*/  IMAD R0, R3, R14.reuse, RZ ;  /* 0x0000000e03007224 */ /* 0x084fe400078e02ff */
[----:B------:R-:W-:Y:S01]  /*2fa0*/  IMAD.MOV.U32 R3, RZ, RZ, R17 ;  /* 0x000000ffff037224 */ /* 0x000fe200078e0011 */
[----:B------:R-:W0:Y:S01]  /*2fb0*/  LDC R8, c[0x0][0x608] ;  /* 0x00018200ff087b82 */ /* 0x000e220000000800 */
[----:B------:R-:W-:-:S04]  /*2fc0*/  IMAD.WIDE.U32 R4, R7, R14, R2 ;  /* 0x0000000e07047225 */ /* 0x000fc800078e0002 */
[----:B------:R-:W-:-:S03]  /*2fd0*/  IMAD R3, R7, R15, R0 ;  /* 0x0000000f07037224 */ /* 0x000fc600078e0200 */
[----:B------:R-:W2:Y:S01]  /*2fe0*/  LDC R28, c[0x0][0x658] ;  /* 0x00019600ff1c7b82 */ /* 0x000ea20000000800 */
[----:B------:R-:W-:Y:S01]  /*2ff0*/  I2FP.F32.U32 R0, R24 ;  /* 0x0000001800007245 */ /* 0x000fe20000201000 */
[----:B------:R-:W-:Y:S01]  /*3000*/  IMAD.MOV.U32 R7, RZ, RZ, 0x1 ;  /* 0x00000001ff077424 */ /* 0x000fe200078e00ff */
[----:B---3--:R-:W-:Y:S01]  /*3010*/  ISETP.NE.U32.AND P0, PT, R30, RZ, PT ;  /* 0x000000ff1e00720c */ /* 0x008fe20003f05070 */
[----:B------:R-:W-:Y:S02]  /*3020*/  IMAD.IADD R3, R5, 0x1, R3 ;  /* 0x0000000105037824 */ /* 0x000fe400078e0203 */
[----:B------:R-:W-:Y:S01]  /*3030*/  FMUL R0, R0, UR4 ;  /* 0x0000000400007c20 */ /* 0x000fe20008400000 */
[----:B------:R-:W-:Y:S01]  /*3040*/  ISETP.NE.AND.EX P0, PT, R31, RZ, PT, P0 ;  /* 0x000000ff1f00720c */ /* 0x000fe20003f05300 */
[----:B------:R-:W3:Y:S01]  /*3050*/  LDC R15, c[0x0][0x148] ;  /* 0x00005200ff0f7b82 */ /* 0x000ee20000000800 */
[-CC-:B-1----:R-:W-:Y:S01]  /*3060*/  SHF.R.U64 R12, R4, R6.reuse, R3.reuse ;  /* 0x00000006040c7219 */ /* 0x182fe20000001203 */
[----:B------:R1:W4:Y:S01]  /*3070*/  F2I.U32.TRUNC.NTZ R13, R0 ;  /* 0x00000000000d7305 */ /* 0x000322000020f000 */
[----:B------:R-:W-:Y:S01]  /*3080*/  SHF.R.U32.HI R3, RZ, R6, R3 ;  /* 0x00000006ff037219 */ /* 0x000fe20000011603 */
[----:B------:R-:W-:-:S04]  /*3090*/  IMAD.MOV.U32 R5, RZ, RZ, -0x1 ;  /* 0xffffffffff057424 */ /* 0x000fc800078e00ff */
[----:B------:R-:W1:Y:S01]  /*30a0*/  LDC R20, c[0x0][0x600] ;  /* 0x00018000ff147b82 */ /* 0x000e620000000800 */
[-CC-:B0-----:R-:W-:Y:S02]  /*30b0*/  SHF.R.U64 R10, R12, R8.reuse, R3.reuse ;  /* 0x000000080c0a7219 */ /* 0x181fe40000001203 */
[----:B------:R-:W-:-:S05]  /*30c0*/  SHF.R.U32.HI R3, RZ, R8, R3 ;  /* 0x00000008ff037219 */ /* 0x000fca0000011603 */
[----:B------:R-:W0:Y:S01]  /*30d0*/  LDC R21, c[0x0][0x648] ;  /* 0x00019200ff157b82 */ /* 0x000e220000000800 */
[-C--:B--2---:R-:W-:Y:S02]  /*30e0*/  SHF.L.U32 R4, R5, R28.reuse, RZ ;  /* 0x0000001c05047219 */ /* 0x084fe400000006ff */
[-CC-:B------:R-:W-:Y:S02]  /*30f0*/  SHF.R.U64 R14, R10, R28.reuse, R3.reuse ;  /* 0x0000001c0a0e7219 */ /* 0x180fe40000001203 */
[----:B------:R-:W-:Y:S02]  /*3100*/  SHF.R.U32.HI R5, RZ, R28, R3 ;  /* 0x0000001cff057219 */ /* 0x000fe40000011603 */
[----:B------:R-:W-:Y:S01]  /*3110*/  LOP3.LUT R41, RZ, R4, RZ, 0x33, !PT ;  /* 0x00000004ff297212 */ /* 0x000fe200078e33ff */
[----:B------:R-:W2:Y:S01]  /*3120*/  LDC R25, c[0x0][0x638] ;  /* 0x00018e00ff197b82 */ /* 0x000ea20000000800 */
[----:B------:R-:W-:Y:S01]  /*3130*/  SHF.L.U32 R28, R7, R28, RZ ;  /* 0x0000001c071c7219 */ /* 0x000fe200000006ff */
[----:B------:R-:W-:-:S06]  /*3140*/  IMAD.MOV.U32 R4, RZ, RZ, R14 ;  /* 0x000000ffff047224 */ /* 0x000fcc00078e000e */
[----:B------:R-:W0:Y:S01]  /*3150*/  LDC R27, c[0x0][0x610] ;  /* 0x00018400ff1b7b82 */ /* 0x000e220000000800 */
[----:B----4-:R-:W-:Y:S05]  /*3160*/  @!P0 BRA `(.L_x_66) ;  /* 0x0000000000288947 */ /* 0x010fea0003800000 */
[----:B------:R-:W4:Y:S02]  /*3170*/  LDC R3, c[0x0][0x64c] ;  /* 0x00019300ff037b82 */ /* 0x000f240000000800 */
[----:B----4-:R-:W-:-:S05]  /*3180*/  IADD3 R3, P0, R14, R3, RZ ;  /* 0x000000030e037210 */ /* 0x010fca0007f1e0ff */
        /* <DEDUP_REMOVED lines=8> */
.L_x_66:
[----:B------:R-:W-:Y:S01]  /*3210*/  ISETP.NE.AND P0, PT, R16, 0x1, PT ;  /* 0x000000011000780c */ /* 0x000fe20003f05270 */
[----:B------:R-:W-:Y:S01]  /*3220*/  IMAD.MOV R13, RZ, RZ, -R13 ;  /* 0x000000ffff0d7224 */ /* 0x000fe200078e0a0d */
[----:B01----:R-:W-:Y:S01]  /*3230*/  SHF.R.U64 R0, R4, R21, R5 ;  /* 0x0000001504007219 */ /* 0x003fe20000001205 */
[----:B------:R-:W-:Y:S01]  /*3240*/  VIADD R5, R20, 0xffffffff ;  /* 0xffffffff14057836 */ /* 0x000fe20000000000 */
[----:B------:R-:W-:-:S03]  /*3250*/  LOP3.LUT R41, R10, R41, RZ, 0xc0, !PT ;  /* 0x000000290a297212 */ /* 0x000fc600078ec0ff */
[----:B------:R-:W-:Y:S01]  /*3260*/  IMAD.MOV R3, RZ, RZ, -R0 ;  /* 0x000000ffff037224 */ /* 0x000fe200078e0a00 */
[----:B------:R-:W-:Y:S01]  /*3270*/  LOP3.LUT R5, R12, R5, RZ, 0xc0, !PT ;  /* 0x000000050c057212 */ /* 0x000fe200078ec0ff */
[----:B------:R-:W-:Y:S02]  /*3280*/  IMAD R41, R28, R0, R41 ;  /* 0x000000001c297224 */ /* 0x000fe400078e0229 */
[----:B--2---:R-:W-:Y:S02]  /*3290*/  IMAD R0, R3, R25, R14 ;  /* 0x0000001903007224 */ /* 0x004fe400078e020e */
[----:B---3--:R-:W-:Y:S02]  /*32a0*/  @P0 IMAD R26, R15, R13, R24 ;  /* 0x0000000d0f1a0224 */ /* 0x008fe400078e0218 */
[----:B------:R-:W-:Y:S02]  /*32b0*/  IMAD R4, R0, R20, R5 ;  /* 0x0000001400047224 */ /* 0x000fe400078e0205 */
[----:B------:R-:W-:-:S02]  /*32c0*/  IMAD R41, R41, R27, R26 ;  /* 0x0000001b29297224 */ /* 0x000fc400078e021a */
[----:B------:R-:W-:-:S03]  /*32d0*/  IMAD.MOV.U32 R3, RZ, RZ, 0x1 ;  /* 0x00000001ff037424 */ /* 0x000fc600078e00ff */
[----:B------:R-:W-:Y:S02]  /*32e0*/  SEL R42, R4, R41, !P0 ;  /* 0x00000029042a7207 */ /* 0x000fe40004000000 */
[----:B------:R-:W-:Y:S02]  /*32f0*/  PRMT R0, R3, 0x7610, R0 ;  /* 0x0000761003007816 */ /* 0x000fe40000000000 */
[----:B------:R-:W-:-:S07]  /*3300*/  SEL R41, R41, R4, !P0 ;  /* 0x0000000429297207 */ /* 0x000fce0004000000 */
.L_x_64:
[----:B------:R-:W-:-:S13]  /*3310*/  LOP3.LUT P0, RZ, R0, 0xff, RZ, 0xc0, !PT ;  /* 0x000000ff00ff7812 */ /* 0x000fda000780c0ff */
[----:B------:R-:W-:Y:S05]  /*3320*/  @P0 BRA `(.L_x_67) ;  /* 0xffffffdc00a80947 */ /* 0x000fea000383ffff */
[----:B------:R-:W-:Y:S05]  /*3330*/  EXIT ;  /* 0x000000000000794d */ /* 0x000fea0003800000 */
.L_x_4:
[----:B0-----:R-:W-:Y:S01]  /*3340*/  ULDC.64 UR4, c[0x0][0x650] ;  /* 0x0001940000047ab9 */ /* 0x001fe20000000a00 */
        /* <DEDUP_REMOVED lines=25> */
.L_x_69:
[--C-:B------:R-:W-:Y:S01]  /*34e0*/  SHF.R.U64 R12, R10, R14, R11.reuse ;  /* 0x0000000e0a0c7219 */ /* 0x100fe2000000120b */
[----:B------:R-:W0:Y:S01]  /*34f0*/  LDC R22, c[0x0][0x618] ;  /* 0x00018600ff167b82 */ /* 0x000e220000000800 */
[----:B------:R-:W-:Y:S01]  /*3500*/  I2FP.F32.U32 R8, R4 ;  /* 0x0000000400087245 */ /* 0x000fe20000201000 */
[----:B------:R-:W-:Y:S01]  /*3510*/  ULDC UR4, c[0x0][0x150] ;  /* 0x0000540000047ab9 */ /* 0x000fe20000000800 */
[----:B------:R-:W-:Y:S01]  /*3520*/  SHF.R.U32.HI R5, RZ, R14, R11 ;  /* 0x0000000eff057219 */ /* 0x000fe2000001160b */
[----:B------:R-:W-:Y:S01]  /*3530*/  IMAD.MOV.U32 R6, RZ, RZ, R2 ;  /* 0x000000ffff067224 */ /* 0x000fe200078e0002 */
[----:B------:R-:W-:Y:S01]  /*3540*/  IADD3 R9, P0, RZ, -R12, RZ ;  /* 0x8000000cff097210 */ /* 0x000fe20007f1e0ff */
[----:B------:R-:W-:Y:S01]  /*3550*/  FMUL R11, R8, UR4 ;  /* 0x00000004080b7c20 */ /* 0x000fe20008400000 */
[----:B------:R-:W-:Y:S01]  /*3560*/  IMAD.MOV.U32 R7, RZ, RZ, R17 ;  /* 0x000000ffff077224 */ /* 0x000fe200078e0011 */
[----:B------:R-:W1:Y:S01]  /*3570*/  LDC.64 R24, c[0x0][0x640] ;  /* 0x00019000ff187b82 */ /* 0x000e620000000a00 */
[----:B------:R-:W-:Y:S01]  /*3580*/  ULDC UR4, c[0x0][0x154] ;  /* 0x0000550000047ab9 */ /* 0x000fe20000000800 */
[----:B------:R-:W-:-:S02]  /*3590*/  IMAD.X R5, RZ, RZ, ~R5, P0 ;  /* 0x000000ffff057224 */ /* 0x000fc400000e0e05 */
[----:B------:R-:W2:Y:S01]  /*35a0*/  F2I.U32.TRUNC.NTZ R11, R11 ;  /* 0x0000000b000b7305 */ /* 0x000ea2000020f000 */
[----:B------:R-:W-:-:S03]  /*35b0*/  IMAD.WIDE.U32 R6, R9, R20, R6 ;  /* 0x0000001409067225 */ /* 0x000fc600078e0006 */
[----:B------:R-:W3:Y:S01]  /*35c0*/  LDC R13, c[0x0][0x144] ;  /* 0x00005100ff0d7b82 */ /* 0x000ee20000000800 */
[----:B------:R-:W-:-:S04]  /*35d0*/  IMAD R8, R5, R20, RZ ;  /* 0x0000001405087224 */ /* 0x000fc800078e02ff */
[----:B------:R-:W-:Y:S02]  /*35e0*/  IMAD R5, R9, R21, R8 ;  /* 0x0000001509057224 */ /* 0x000fe400078e0208 */
[----:B------:R-:W-:Y:S01]  /*35f0*/  IMAD.MOV.U32 R8, RZ, RZ, -0x1 ;  /* 0xffffffffff087424 */ /* 0x000fe200078e00ff */
[----:B------:R-:W4:Y:S01]  /*3600*/  LDC R14, c[0x0][0x608] ;  /* 0x00018200ff0e7b82 */ /* 0x000f220000000800 */
[----:B------:R-:W-:Y:S01]  /*3610*/  IMAD.IADD R5, R7, 0x1, R5 ;  /* 0x0000000107057824 */ /* 0x000fe200078e0205 */
[----:B------:R-:W-:-:S04]  /*3620*/  I2FP.F32.U32 R7, R3 ;  /* 0x0000000300077245 */ /* 0x000fc80000201000 */
[-C--:B0-----:R-:W-:Y:S01]  /*3630*/  SHF.R.U64 R10, R6, R22.reuse, R5 ;  /* 0x00000016060a7219 */ /* 0x081fe20000001205 */
[----:B--2---:R-:W-:Y:S01]  /*3640*/  IMAD.MOV R6, RZ, RZ, -R11 ;  /* 0x000000ffff067224 */ /* 0x004fe200078e0a0b */
[----:B------:R-:W0:Y:S01]  /*3650*/  LDC R9, c[0x0][0x658] ;  /* 0x00019600ff097b82 */ /* 0x000e220000000800 */
[----:B-1----:R-:W-:Y:S01]  /*3660*/  ISETP.NE.U32.AND P0, PT, R24, RZ, PT ;  /* 0x000000ff1800720c */ /* 0x002fe20003f05070 */
[----:B------:R-:W-:Y:S01]  /*3670*/  FMUL R7, R7, UR4 ;  /* 0x0000000407077c20 */ /* 0x000fe20008400000 */
[----:B------:R-:W-:Y:S02]  /*3680*/  SHF.R.U32.HI R5, RZ, R22, R5 ;  /* 0x00000016ff057219 */ /* 0x000fe40000011605 */
[----:B------:R-:W-:-:S03]  /*3690*/  ISETP.NE.AND.EX P0, PT, R25, RZ, PT, P0 ;  /* 0x000000ff1900720c */ /* 0x000fc60003f05300 */
[----:B------:R-:W1:Y:S01]  /*36a0*/  LDC R20, c[0x0][0x148] ;  /* 0x00005200ff147b82 */ /* 0x000e620000000800 */
[----:B---3--:R-:W-:Y:S02]  /*36b0*/  IMAD R23, R13, R6, R4 ;  /* 0x000000060d177224 */ /* 0x008fe400078e0204 */
[----:B------:R-:W-:-:S05]  /*36c0*/  IMAD.MOV.U32 R6, RZ, RZ, 0x1 ;  /* 0x00000001ff067424 */ /* 0x000fca00078e00ff */
[----:B------:R-:W2:Y:S01]  /*36d0*/  LDC R21, c[0x0][0x600] ;  /* 0x00018000ff157b82 */ /* 0x000ea20000000800 */
[-CC-:B----4-:R-:W-:Y:S02]  /*36e0*/  SHF.R.U64 R13, R10, R14.reuse, R5.reuse ;  /* 0x0000000e0a0d7219 */ /* 0x190fe40000001205 */
[----:B------:R-:W-:Y:S02]  /*36f0*/  SHF.R.U32.HI R4, RZ, R14, R5 ;  /* 0x0000000eff047219 */ /* 0x000fe40000011605 */
[----:B------:R3:W4:Y:S03]  /*3700*/  F2I.U32.TRUNC.NTZ R14, R7 ;  /* 0x00000007000e7305 */ /* 0x000726000020f000 */
[----:B------:R-:W1:Y:S01]  /*3710*/  LDC R26, c[0x0][0x648] ;  /* 0x00019200ff1a7b82 */ /* 0x000e620000000800 */
[-C--:B0-----:R-:W-:Y:S02]  /*3720*/  SHF.R.U64 R15, R13, R9.reuse, R4 ;  /* 0x000000090d0f7219 */ /* 0x081fe40000001204 */
[----:B------:R-:W-:-:S02]  /*3730*/  SHF.L.U32 R8, R8, R9, RZ ;  /* 0x0000000908087219 */ /* 0x000fc400000006ff */
[-C--:B------:R-:W-:Y:S01]  /*3740*/  SHF.R.U32.HI R5, RZ, R9.reuse, R4 ;  /* 0x00000009ff057219 */ /* 0x080fe20000011604 */
[----:B------:R-:W-:Y:S01]  /*3750*/  IMAD.MOV.U32 R4, RZ, RZ, R15 ;  /* 0x000000ffff047224 */ /* 0x000fe200078e000f */
[----:B------:R-:W-:Y:S01]  /*3760*/  SHF.L.U32 R22, R6, R9, RZ ;  /* 0x0000000906167219 */ /* 0x000fe200000006ff */
[----:B------:R-:W0:Y:S01]  /*3770*/  LDC R27, c[0x0][0x638] ;  /* 0x00018e00ff1b7b82 */ /* 0x000e220000000800 */
[----:B------:R-:W-:-:S07]  /*3780*/  LOP3.LUT R28, RZ, R8, RZ, 0x33, !PT ;  /* 0x00000008ff1c7212 */ /* 0x000fce00078e33ff */
        /* <DEDUP_REMOVED lines=12> */
.L_x_70:
[----:B------:R-:W-:Y:S01]  /*3850*/  ISETP.NE.AND P0, PT, R16, 0x1, PT ;  /* 0x000000011000780c */ /* 0x000fe20003f05270 */
[----:B--2---:R-:W-:Y:S01]  /*3860*/  VIADD R7, R21, 0xffffffff ;  /* 0xffffffff15077836 */ /* 0x004fe20000000000 */
[----:B-1----:R-:W-:Y:S01]  /*3870*/  SHF.R.U64 R5, R4, R26, R5 ;  /* 0x0000001a04057219 */ /* 0x002fe20000001205 */
[----:B------:R-:W-:Y:S01]  /*3880*/  IMAD.MOV R14, RZ, RZ, -R14 ;  /* 0x000000ffff0e7224 */ /* 0x000fe200078e0a0e */
[----:B------:R-:W-:Y:S01]  /*3890*/  LOP3.LUT R4, R13, R28, RZ, 0xc0, !PT ;  /* 0x0000001c0d047212 */ /* 0x000fe200078ec0ff */
[----:B------:R-:W-:Y:S01]  /*38a0*/  IMAD.MOV.U32 R8, RZ, RZ, R12 ;  /* 0x000000ffff087224 */ /* 0x000fe200078e000c */
[----:B------:R-:W-:Y:S01]  /*38b0*/  LOP3.LUT R10, R10, R7, RZ, 0xc0, !PT ;  /* 0x000000070a0a7212 */ /* 0x000fe200078ec0ff */
[----:B------:R-:W-:Y:S02]  /*38c0*/  IMAD.MOV R6, RZ, RZ, -R5 ;  /* 0x000000ffff067224 */ /* 0x000fe400078e0a05 */
[----:B------:R-:W-:-:S04]  /*38d0*/  IMAD R4, R22, R5, R4 ;  /* 0x0000000516047224 */ /* 0x000fc800078e0204 */
[----:B------:R-:W-:Y:S02]  /*38e0*/  @P0 IMAD R23, R20, R14, R3 ;  /* 0x0000000e14170224 */ /* 0x000fe400078e0203 */
[----:B0-----:R-:W-:Y:S02]  /*38f0*/  IMAD R3, R6, R27, R15 ;  /* 0x0000001b06037224 */ /* 0x001fe400078e020f */
[----:B------:R-:W-:Y:S02]  /*3900*/  IMAD R7, R4, R29, R23 ;  /* 0x0000001d04077224 */ /* 0x000fe400078e0217 */
[----:B------:R-:W-:Y:S02]  /*3910*/  IMAD R4, R3, R21, R10 ;  /* 0x0000001503047224 */ /* 0x000fe400078e020a */
[----:B------:R-:W-:-:S03]  /*3920*/  IMAD.MOV.U32 R6, RZ, RZ, 0x1 ;  /* 0x00000001ff067424 */ /* 0x000fc600078e00ff */
[----:B------:R-:W-:Y:S02]  /*3930*/  SEL R9, R4, R7, !P0 ;  /* 0x0000000704097207 */ /* 0x000fe40004000000 */
[----:B------:R-:W-:-:S07]  /*3940*/  SEL R7, R7, R4, !P0 ;  /* 0x0000000407077207 */ /* 0x000fce0004000000 */
.L_x_68:
[----:B------:R-:W-:-:S08]  /*3950*/  NOP ;  /* 0x0000000000007918 */ /* 0x000fd00000000000 */
[----:B------:R-:W0:-:S00]  /*3960*/  USETMAXREG.DEALLOC.CTAPOOL 0x28 ;  /* 0x00000028000079c8 */ /* 0x000e0000080e0500 */
[----:B0-----:R-:W-:-:S13]  /*3970*/  ISETP.NE.AND P0, PT, R0, RZ, PT ;  /* 0x000000ff0000720c */ /* 0x001fda0003f05270 */
[----:B------:R-:W-:Y:S05]  /*3980*/  @P0 EXIT ;  /* 0x000000000000094d */ /* 0x000fea0003800000 */
[----:B------:R-:W-:Y:S01]  /*3990*/  LOP3.LUT P0, RZ, R6, 0xff, RZ, 0xc0, !PT ;  /* 0x000000ff06ff7812 */ /* 0x000fe2000780c0ff */
[----:B------:R-:W-:Y:S02]  /*39a0*/  IMAD.MOV.U32 R0, RZ, RZ, 0x1 ;  /* 0x00000001ff007424 */ /* 0x000fe400078e00ff */
[----:B------:R-:W-:-:S10]  /*39b0*/  IMAD.MOV.U32 R13, RZ, RZ, RZ ;  /* 0x000000ffff0d7224 */ /* 0x000fd400078e00ff */
[----:B------:R-:W-:Y:S05]  /*39c0*/  @!P0 BRA `(.L_x_71) ;  /* 0x0000000c00348947 */ /* 0x000fea0003800000 */
[----:B------:R-:W0:Y:S01]  /*39d0*/  LDC R0, c[0x0][0x28c] ;  /* 0x0000a300ff007b82 */ /* 0x000e220000000800 */
[----:B------:R-:W-:Y:S01]  /*39e0*/  ULDC UR5, c[0x0][0x600] ;  /* 0x0001800000057ab9 */ /* 0x000fe20000000800 */
[----:B------:R-:W-:Y:S01]  /*39f0*/  ULDC UR4, c[0x0][0xc] ;  /* 0x0000030000047ab9 */ /* 0x000fe20000000800 */
[----:B------:R-:W-:Y:S01]  /*3a00*/  UIADD3 UR16, UR5, -0x1, URZ ;  /* 0xffffffff05107890 */ /* 0x000fe2000fffe03f */
[C---:B------:R-:W-:Y:S01]  /*3a10*/  LOP3.LUT P2, RZ, R18.reuse, 0x7f, RZ, 0xc0, !PT ;  /* 0x0000007f12ff7812 */ /* 0x040fe2000784c0ff */
[----:B------:R-:W-:Y:S01]  /*3a20*/  ULDC UR6, c[0x0][0x658] ;  /* 0x0001960000067ab9 */ /* 0x000fe20000000800 */
[----:B------:R-:W-:Y:S01]  /*3a30*/  ULDC UR5, c[0x0][0x10] ;  /* 0x0000040000057ab9 */ /* 0x000fe20000000800 */
[----:B------:R-:W-:Y:S01]  /*3a40*/  UMOV UR7, 0xffffffff ;  /* 0xffffffff00077882 */ /* 0x000fe20000000000 */
[----:B------:R-:W-:Y:S01]  /*3a50*/  UMOV UR8, 0x1 ;  /* 0x0000000100087882 */ /* 0x000fe20000000000 */
[----:B------:R-:W-:Y:S01]  /*3a60*/  UIMAD.WIDE.U32 UR4, UR4, UR5, URZ ;  /* 0x00000005040472a5 */ /* 0x000fe2000f8e003f */
[----:B------:R-:W-:Y:S01]  /*3a70*/  LOP3.LUT P0, RZ, R18, 0x1f, RZ, 0xc0, !PT ;  /* 0x0000001f12ff7812 */ /* 0x000fe2000780c0ff */
[----:B------:R-:W-:Y:S01]  /*3a80*/  USHF.L.U32 UR7, UR7, UR6, URZ ;  /* 0x0000000607077299 */ /* 0x000fe2000800063f */
[----:B------:R-:W-:Y:S01]  /*3a90*/  BSSY B0, `(.L_x_71) ;  /* 0x00000c0000007945 */ /* 0x000fe20003800000 */
[----:B------:R-:W-:Y:S01]  /*3aa0*/  USHF.L.U32 UR18, UR8, UR6, URZ ;  /* 0x0000000608127299 */ /* 0x000fe2000800063f */
[----:B------:R-:W-:Y:S01]  /*3ab0*/  IMAD.MOV.U32 R18, RZ, RZ, 0x1 ;  /* 0x00000001ff127424 */ /* 0x000fe200078e00ff */
[----:B------:R-:W-:Y:S01]  /*3ac0*/  LOP3.LUT R12, R19, 0x2, RZ, 0xfc, !PT ;  /* 0x00000002130c7812 */ /* 0x000fe200078efcff */
[----:B------:R-:W-:Y:S01]  /*3ad0*/  ULDC UR6, c[0x0][0x14] ;  /* 0x0000050000067ab9 */ /* 0x000fe20000000800 */
[----:B------:R-:W-:Y:S01]  /*3ae0*/  PLOP3.LUT P0, PT, P0, P2, PT, 0x8a, 0x0 ;  /* 0x000000000000781c */ /* 0x000fe20000705172 */
[----:B------:R-:W-:Y:S01]  /*3af0*/  UIMAD.WIDE.U32 UR20, UR4, UR6, URZ ;  /* 0x00000006041472a5 */ /* 0x000fe2000f8e003f */
[----:B------:R-:W-:Y:S01]  /*3b00*/  IMAD.MOV.U32 R13, RZ, RZ, RZ ;  /* 0x000000ffff0d7224 */ /* 0x000fe200078e00ff */
[----:B------:R-:W-:-:S02]  /*3b10*/  UIMAD UR13, UR5, UR6, URZ ;  /* 0x00000006050d72a4 */ /* 0x000fc4000f8e023f */
[----:B------:R-:W-:Y:S01]  /*3b20*/  ULOP3.LUT UR17, URZ, UR7, URZ, 0x33, !UPT ;  /* 0x000000073f117292 */ /* 0x000fe2000f8e333f */
[----:B0-----:R-:W-:Y:S01]  /*3b30*/  VIADD R0, R0, 0x3f ;  /* 0x0000003f00007836 */ /* 0x001fe20000000000 */
[----:B------:R-:W-:Y:S01]  /*3b40*/  UIADD3 UR13, UR21, UR13, URZ ;  /* 0x0000000d150d7290 */ /* 0x000fe2000fffe03f */
[----:B------:R-:W-:-:S03]  /*3b50*/  ULDC.64 UR22, c[0x0][0x198] ;  /* 0x0000660000167ab9 */ /* 0x000fc60000000a00 */
[----:B------:R-:W-:-:S04]  /*3b60*/  SHF.R.S32.HI R3, RZ, 0x1f, R0 ;  /* 0x0000001fff037819 */ /* 0x000fc80000011400 */
[----:B------:R-:W-:Y:S01]  /*3b70*/  LEA.HI R3, R3, R0, RZ, 0x6 ;  /* 0x0000000003037211 */ /* 0x000fe200078f30ff */
[----:B------:R-:W-:-:S03]  /*3b80*/  IMAD.MOV.U32 R0, RZ, RZ, 0x1 ;  /* 0x00000001ff007424 */ /* 0x000fc600078e00ff */
[----:B------:R-:W-:-:S05]  /*3b90*/  SHF.R.S32.HI R10, RZ, 0x6, R3 ;  /* 0x00000006ff0a7819 */ /* 0x000fca0000011403 */
[----:B------:R-:W-:-:S07]  /*3ba0*/  VIADD R11, R10, 0x1 ;  /* 0x000000010a0b7836 */ /* 0x000fce0000000000 */
.L_x_83:
[----:B------:R-:W-:-:S03]  /*3bb0*/  UMOV UR4, 0xffffffff ;  /* 0xffffffff00047882 */ /* 0x000fc60000000000 */
[----:B------:R-:W-:Y:S05]  /*3bc0*/  BRA.DIV UR4, `(.L_x_72) ;  /* 0x0000001a04247947 */ /* 0x000fea000b800000 */
[----:B------:R-:W-:-:S13]  /*3bd0*/  ELECT P6, URZ, PT ;  /* 0x00000000003f782f */ /* 0x000fda00038c0000 */
.L_x_112:
[----:B------:R-:W0:Y:S01]  /*3be0*/  LDC R3, c[0x0][0x28c] ;  /* 0x0000a300ff037b82 */ /* 0x000e220000000800 */
[----:B------:R-:W-:Y:S01]  /*3bf0*/  BSSY B1, `(.L_x_73) ;  /* 0x0000037000017945 */ /* 0x000fe20003800000 */
[----:B0-----:R-:W-:-:S13]  /*3c00*/  ISETP.LT.OR P6, PT, R3, 0x1, !P6 ;  /* 0x000000010300780c */ /* 0x001fda00077c1670 */
[----:B------:R-:W-:Y:S05]  /*3c10*/  @P6 BRA `(.L_x_74) ;  /* 0x0000000000d06947 */ /* 0x000fea0003800000 */
[----:B------:R-:W-:Y:S02]  /*3c20*/  IMAD.SHL.U32 R9, R9, 0x20, RZ ;  /* 0x0000002009097824 */ /* 0x000fe400078e00ff */
[----:B------:R-:W-:Y:S02]  /*3c30*/  IMAD.SHL.U32 R14, R7, 0x80, RZ ;  /* 0x00000080070e7824 */ /* 0x000fe400078e00ff */
[----:B------:R-:W-:Y:S02]  /*3c40*/  IMAD.MOV.U32 R21, RZ, RZ, RZ ;  /* 0x000000ffff157224 */ /* 0x000fe400078e00ff */
[----:B------:R-:W-:Y:S02]  /*3c50*/  IMAD.MOV.U32 R3, RZ, RZ, R11 ;  /* 0x000000ffff037224 */ /* 0x000fe400078e000b */
[----:B------:R-:W-:Y:S02]  /*3c60*/  IMAD.MOV.U32 R4, RZ, RZ, R0 ;  /* 0x000000ffff047224 */ /* 0x000fe400078e0000 */
[----:B------:R-:W-:-:S07]  /*3c70*/  IMAD.MOV.U32 R5, RZ, RZ, R13 ;  /* 0x000000ffff057224 */ /* 0x000fce00078e000d */
.L_x_78:
[----:B------:R-:W0:Y:S01]  /*3c80*/  S2R R7, SR_CgaCtaId ;  /* 0x0000000000077919 */ /* 0x000e220000008800 */
[----:B------:R-:W-:-:S04]  /*3c90*/  MOV R6, 0x400 ;  /* 0x0000040000067802 */ /* 0x000fc80000000f00 */
[----:B0-----:R-:W-:Y:S02]  /*3ca0*/  LEA R20, R7, R6, 0x18 ;  /* 0x0000000607147211 */ /* 0x001fe400078ec0ff */
[----:B------:R-:W-:Y:S01]  /*3cb0*/  SHF.L.U32 R6, R4, 0x1f, RZ ;  /* 0x0000001f04067819 */ /* 0x000fe200000006ff */
[----:B------:R-:W0:Y:S02]  /*3cc0*/  @!P2 LDC R7, c[0x0][0x500] ;  /* 0x00014000ff07ab82 */ /* 0x000e240000000800 */
[----:B------:R-:W-:-:S04]  /*3cd0*/  IMAD R15, R5, 0x8, R20 ;  /* 0x00000008050f7824 */ /* 0x000fc800078e0214 */
[----:B------:R-:W1:Y:S02]  /*3ce0*/  SYNCS.PHASECHK.TRANS64.TRYWAIT P1, [R15+URZ+0xb0], R6 ;  /* 0x0000b0060f0075a7 */ /* 0x000e64000802017f */
[----:B-1----:R-:W-:Y:S05]  /*3cf0*/  @!P1 BRA `(.L_x_75) ;  /* 0x0000001400f89947 */ /* 0x002fea0003800000 */
.L_x_113:
[----:B-1----:R-:W-:Y:S01]  /*3d00*/  PRMT R6, R12, 0x9910, RZ ;  /* 0x000099100c067816 */ /* 0x002fe200000000ff */
[----:B0-----:R0:W-:Y:S03]  /*3d10*/  @!P2 SYNCS.ARRIVE.TRANS64 RZ, [R15+URZ], R7 ;  /* 0x000000070fffa9a7 */ /* 0x0011e6000800003f */
[----:B------:R-:W-:-:S13]  /*3d20*/  ISETP.NE.AND P1, PT, R6, 0x2, PT ;  /* 0x000000020600780c */ /* 0x000fda0003f25270 */
[----:B0-----:R-:W-:Y:S05]  /*3d30*/  @P1 BRA `(.L_x_76) ;  /* 0x0000000000041947 */ /* 0x001fea0003800000 */
[----:B------:R-:W-:Y:S01]  /*3d40*/  BPT.TRAP 0x1 ;  /* 0x000000040000795c */ /* 0x000fe20000300000 */
.L_x_76:
[----:B------:R-:W-:Y:S05]  /*3d50*/  @P0 BRA `(.L_x_77) ;  /* 0x0000000000040947 */ /* 0x000fea0003800000 */
[----:B------:R-:W-:Y:S01]  /*3d60*/  BPT.TRAP 0x1 ;  /* 0x000000040000795c */ /* 0x000fe20000300000 */
.L_x_77:
[--C-:B------:R-:W-:Y:S01]  /*3d70*/  IMAD R6, R5, 0x2000, R20.reuse ;  /* 0x0000200005067824 */ /* 0x100fe200078e0214 */
[----:B------:R-:W-:Y:S01]  /*3d80*/  R2UR UR9, R15 ;  /* 0x000000000f0972ca */ /* 0x000fe200000e0000 */
[----:B------:R-:W-:Y:S01]  /*3d90*/  IMAD R20, R5, 0x800, R20 ;  /* 0x0000080005147824 */ /* 0x000fe200078e0214 */
[----:B------:R-:W-:Y:S01]  /*3da0*/  UIADD3 UR4, UP0, UR22, 0xf0, URZ ;  /* 0x000000f016047890 */ /* 0x000fe2000ff1e03f */
[----:B------:R-:W-:Y:S01]  /*3db0*/  VIADD R3, R3, 0xffffffff ;  /* 0xffffffff03037836 */ /* 0x000fe20000000000 */
[----:B------:R-:W-:Y:S01]  /*3dc0*/  R2UR UR5, R6 ;  /* 0x00000000060572ca */ /* 0x000fe200000e0000 */
[----:B------:R-:W-:Y:S01]  /*3dd0*/  UIADD3 UR24, UP1, UR22, 0x1f0, URZ ;  /* 0x000001f016187890 */ /* 0x000fe2000ff3e03f */
[----:B------:R-:W-:Y:S01]  /*3de0*/  R2UR UR8, R20 ;  /* 0x00000000140872ca */ /* 0x000fe200000e0000 */
[----:B------:R-:W-:Y:S01]  /*3df0*/  VIADD R5, R5, 0x1 ;  /* 0x0000000105057836 */ /* 0x000fe20000000000 */
[----:B------:R-:W-:Y:S01]  /*3e00*/  R2UR UR11, R14 ;  /* 0x000000000e0b72ca */ /* 0x000fe200000e0000 */
[----:B------:R-:W-:Y:S01]  /*3e10*/  UIADD3.X UR25, URZ, UR23, URZ, UP1, !UPT ;  /* 0x000000173f197290 */ /* 0x000fe20008ffe43f */
[----:B------:R-:W-:Y:S01]  /*3e20*/  R2UR UR10, R21 ;  /* 0x00000000150a72ca */ /* 0x000fe200000e0000 */
[----:B------:R-:W-:Y:S01]  /*3e30*/  UMOV UR6, 0x0 ;  /* 0x0000000000067882 */ /* 0x000fe20000000000 */
[----:B------:R-:W-:Y:S01]  /*3e40*/  R2UR UR12, R8 ;  /* 0x00000000080c72ca */ /* 0x000fe200000e0000 */
[----:B------:R-:W-:Y:S01]  /*3e50*/  UMOV UR7, 0x10000000 ;  /* 0x1000000000077882 */ /* 0x000fe20000000000 */
[----:B------:R-:W-:Y:S01]  /*3e60*/  R2UR UR19, R9 ;  /* 0x00000000091372ca */ /* 0x000fe200000e0000 */
[----:B------:R-:W-:Y:S01]  /*3e70*/  VIADD R21, R21, 0x40 ;  /* 0x0000004015157836 */ /* 0x000fe20000000000 */
[----:B------:R-:W-:Y:S01]  /*3e80*/  ISETP.GT.AND P3, PT, R3, 0x1, PT ;  /* 0x000000010300780c */ /* 0x000fe20003f64270 */
[----:B------:R-:W-:Y:S01]  /*3e90*/  UIADD3 UR14, UR5, 0x280, URZ ;  /* 0x00000280050e7890 */ /* 0x000fe2000fffe03f */
[----:B------:R-:W-:Y:S01]  /*3ea0*/  ISETP.NE.AND P1, PT, R5, 0x16, PT ;  /* 0x000000160500780c */ /* 0x000fe20003f25270 */
[----:B------:R-:W-:-:S02]  /*3eb0*/  UIADD3.X UR5, URZ, UR23, URZ, UP0, !UPT ;  /* 0x000000173f057290 */ /* 0x000fc400087fe43f */
[----:B------:R-:W-:Y:S01]  /*3ec0*/  UIADD3 UR15, UR8, 0x2c280, URZ ;  /* 0x0002c280080f7890 */ /* 0x000fe2000fffe03f */
[----:B------:R-:W-:Y:S02]  /*3ed0*/  SEL R7, RZ, 0x1, P1 ;  /* 0x00000001ff077807 */ /* 0x000fe40000800000 */
[----:B------:R-:W-:Y:S01]  /*3ee0*/  UMOV UR8, UR14 ;  /* 0x0000000e00087c82 */ /* 0x000fe20008000000 */
[----:B------:R-:W-:Y:S02]  /*3ef0*/  SEL R5, R5, RZ, P1 ;  /* 0x000000ff05057207 */ /* 0x000fe40000800000 */
[----:B------:R-:W-:Y:S01]  /*3f00*/  LOP3.LUT R4, R4, R7, RZ, 0x3c, !PT ;  /* 0x0000000704047212 */ /* 0x000fe200078e3cff */
[----:B------:R0:W-:Y:S02]  /*3f10*/  UTMALDG.3D [UR8], [UR4], desc[UR6] ;  /* 0x00000608040075b4 */ /* 0x0001e40008011000 */
[----:B0-----:R-:W-:Y:S01]  /*3f20*/  UMOV UR8, UR15 ;  /* 0x0000000f00087c82 */ /* 0x001fe20008000000 */
[----:B------:R-:W-:-:S02]  /*3f30*/  UMOV UR11, UR19 ;  /* 0x00000013000b7c82 */ /* 0x000fc40008000000 */
[----:B------:R0:W-:Y:S02]  /*3f40*/  UTMALDG.3D [UR8], [UR24], desc[UR6] ;  /* 0x00000608180075b4 */ /* 0x0001e40008011000 */
[----:B0-----:R-:W-:Y:S05]  /*3f50*/  @P3 BRA `(.L_x_78) ;  /* 0xfffffffc00483947 */ /* 0x001fea000383ffff */
.L_x_74:
[----:B------:R-:W-:Y:S05]  /*3f60*/  BSYNC B1 ;  /* 0x0000000000017941 */ /* 0x000fea0003800000 */
.L_x_73:
[----:B------:R-:W-:Y:S01]  /*3f70*/  LOP3.LUT P3, RZ, R18, 0xff, RZ, 0xc0, !PT ;  /* 0x000000ff12ff7812 */ /* 0x000fe2000786c0ff */
[----:B------:R-:W-:Y:S01]  /*3f80*/  IMAD.IADD R6, R10, 0x1, R13 ;  /* 0x000000010a067824 */ /* 0x000fe200078e020d */
[----:B------:R-:W-:Y:S01]  /*3f90*/  IADD3 R2, P4, R2, UR20, RZ ;  /* 0x0000001402027c10 */ /* 0x000fe2000ff9e0ff */
[----:B------:R-:W-:Y:S01]  /*3fa0*/  ULDC.64 UR4, c[0x0][0x650] ;  /* 0x0001940000047ab9 */ /* 0x000fe20000000a00 */
[----:B------:R-:W-:Y:S01]  /*3fb0*/  BSSY B1, `(.L_x_79) ;  /* 0x000006b000017945 */ /* 0x000fe20003800000 */
[----:B------:R-:W-:Y:S01]  /*3fc0*/  IMAD.MOV.U32 R7, RZ, RZ, -0x1 ;  /* 0xffffffffff077424 */ /* 0x000fe200078e00ff */
[----:B------:R-:W-:Y:S01]  /*3fd0*/  ISETP.GT.U32.AND P1, PT, R6, 0x15, PT ;  /* 0x000000150600780c */ /* 0x000fe20003f24070 */
[----:B------:R-:W-:Y:S01]  /*3fe0*/  IMAD.MOV.U32 R9, RZ, RZ, -0x1 ;  /* 0xffffffffff097424 */ /* 0x000fe200078e00ff */
[----:B------:R-:W-:Y:S01]  /*3ff0*/  IADD3.X R17, R17, UR13, RZ, P4, !PT ;  /* 0x0000000d11117c10 */ /* 0x000fe2000a7fe4ff */
[----:B------:R-:W-:Y:S01]  /*4000*/  IMAD.MOV.U32 R8, RZ, RZ, -0x1 ;  /* 0xffffffffff087424 */ /* 0x000fe200078e00ff */
[----:B------:R-:W-:-:S02]  /*4010*/  ISETP.LT.U32.AND P1, PT, R10, 0x16, P1 ;  /* 0x000000160a00780c */ /* 0x000fc40000f21070 */
[----:B------:R-:W-:Y:S01]  /*4020*/  PRMT R18, RZ, 0x7610, R18 ;  /* 0x00007610ff127816 */ /* 0x000fe20000000012 */
[----:B------:R-:W0:Y:S01]  /*4030*/  @P3 S2R R4, SR_CgaCtaId ;  /* 0x0000000000043919 */ /* 0x000e220000008800 */
[----:B------:R-:W-:-:S04]  /*4040*/  @P3 MOV R3, 0x400 ;  /* 0x0000040000033802 */ /* 0x000fc80000000f00 */
[----:B0-----:R-:W-:Y:S01]  /*4050*/  @P3 LEA R3, R4, R3, 0x18 ;  /* 0x0000000304033211 */ /* 0x001fe200078ec0ff */
[----:B------:R-:W-:-:S03]  /*4060*/  IMAD.WIDE.U32 R4, R6, -0x45d1745d, RZ ;  /* 0xba2e8ba306047825 */ /* 0x000fc600078e00ff */
[----:B------:R0:W-:Y:S01]  /*4070*/  @P3 SYNCS.ARRIVE.TRANS64.A1T0 RZ, [R3+URZ+0x178], RZ ;  /* 0x000178ff03ff39a7 */ /* 0x0001e2000810003f */
[----:B------:R-:W-:Y:S02]  /*4080*/  ISETP.GE.U32.AND P3, PT, R10, 0x16, PT ;  /* 0x000000160a00780c */ /* 0x000fe40003f66070 */
[----:B------:R-:W-:Y:S02]  /*4090*/  SHF.R.U32.HI R5, RZ, 0x4, R5 ;  /* 0x00000004ff057819 */ /* 0x000fe40000011605 */
[----:B0-----:R-:W-:-:S03]  /*40a0*/  SEL R3, RZ, 0x1, !P1 ;  /* 0x00000001ff037807 */ /* 0x001fc60004800000 */
[----:B------:R-:W-:Y:S01]  /*40b0*/  IMAD R13, R5, -0x16, R6 ;  /* 0xffffffea050d7824 */ /* 0x000fe200078e0206 */
[----:B------:R-:W-:Y:S02]  /*40c0*/  ISETP.GE.U32.AND P1, PT, R2, UR4, PT ;  /* 0x0000000402007c0c */ /* 0x000fe4000bf26070 */
[----:B------:R-:W-:Y:S02]  /*40d0*/  LOP3.LUT R0, R0, R3, RZ, 0x3c, !PT ;  /* 0x0000000300007212 */ /* 0x000fe400078e3cff */
[----:B------:R-:W-:Y:S02]  /*40e0*/  ISETP.GE.U32.AND.EX P1, PT, R17, UR5, PT, P1 ;  /* 0x0000000511007c0c */ /* 0x000fe4000bf26110 */
[----:B------:R-:W-:Y:S02]  /*40f0*/  @P3 LOP3.LUT R0, R0, 0x1, R5, 0x78, !PT ;  /* 0x0000000100003812 */ /* 0x000fe400078e7805 */
[----:B------:R-:W-:-:S09]  /*4100*/  PRMT R3, RZ, 0x7610, R3 ;  /* 0x00007610ff037816 */ /* 0x000fd20000000003 */
[----:B------:R-:W-:Y:S05]  /*4110*/  @P1 BRA `(.L_x_80) ;  /* 0x0000000400501947 */ /* 0x000fea0003800000 */
[----:B------:R-:W-:Y:S01]  /*4120*/  ULDC.64 UR4, c[0x0][0x628] ;  /* 0x00018a0000047ab9 */ /* 0x000fe20000000a00 */
[----:B------:R-:W0:Y:S01]  /*4130*/  S2R R15, SR_CTAID.X ;  /* 0x00000000000f7919 */ /* 0x000e220000002500 */
[----:B------:R-:W-:Y:S01]  /*4140*/  ISETP.NE.U32.AND P1, PT, RZ, UR4, PT ;  /* 0x00000004ff007c0c */ /* 0x000fe2000bf25070 */
[----:B------:R-:W-:Y:S01]  /*4150*/  ULDC UR7, c[0x0][0x630] ;  /* 0x00018c0000077ab9 */ /* 0x000fe20000000800 */
[----:B------:R-:W-:Y:S01]  /*4160*/  IMAD.MOV.U32 R4, RZ, RZ, R2 ;  /* 0x000000ffff047224 */ /* 0x000fe200078e0002 */
[----:B------:R-:W1:Y:S01]  /*4170*/  S2R R14, SR_CTAID.Y ;  /* 0x00000000000e7919 */ /* 0x000e620000002600 */
[----:B------:R-:W-:Y:S01]  /*4180*/  ISETP.NE.AND.EX P1, PT, RZ, UR5, PT, P1 ;  /* 0x00000005ff007c0c */ /* 0x000fe2000bf25310 */
[----:B------:R-:W-:-:S12]  /*4190*/  IMAD.MOV.U32 R5, RZ, RZ, R17 ;  /* 0x000000ffff057224 */ /* 0x000fd800078e0011 */
[----:B------:R-:W-:Y:S05]  /*41a0*/  @!P1 BRA `(.L_x_81) ;  /* 0x0000000000289947 */ /* 0x000fea0003800000 */
[----:B------:R-:W-:Y:S02]  /*41b0*/  ULDC UR6, c[0x0][0x634] ;  /* 0x00018d0000067ab9 */ /* 0x000fe40000000800 */
[----:B------:R-:W-:-:S05]  /*41c0*/  IADD3 R9, P1, R2, UR6, RZ ;  /* 0x0000000602097c10 */ /* 0x000fca000ff3e0ff */
[----:B------:R-:W-:-:S04]  /*41d0*/  IMAD.X R3, RZ, RZ, R17, P1 ;  /* 0x000000ffff037224 */ /* 0x000fc800008e0611 */
[----:B------:R-:W-:-:S04]  /*41e0*/  IMAD.WIDE.U32 R6, R3, UR4, RZ ;  /* 0x0000000403067c25 */ /* 0x000fc8000f8e00ff */
[----:B------:R-:W-:-:S04]  /*41f0*/  IMAD.WIDE.U32 R6, P1, R9, UR5, R6 ;  /* 0x0000000509067c25 */ /* 0x000fc8000f820006 */
[----:B------:R-:W-:-:S04]  /*4200*/  IMAD.WIDE.U32 R8, R9, UR4, RZ ;  /* 0x0000000409087c25 */ /* 0x000fc8000f8e00ff */
[----:B------:R-:W-:Y:S01]  /*4210*/  IMAD.X R5, RZ, RZ, RZ, P1 ;  /* 0x000000ffff057224 */ /* 0x000fe200008e06ff */
[----:B------:R-:W-:Y:S01]  /*4220*/  IADD3 RZ, P1, R9, R6, RZ ;  /* 0x0000000609ff7210 */ /* 0x000fe20007f3e0ff */
[----:B------:R-:W-:-:S04]  /*4230*/  IMAD.MOV.U32 R4, RZ, RZ, R7 ;  /* 0x000000ffff047224 */ /* 0x000fc800078e0007 */
[----:B------:R-:W-:-:S08]  /*4240*/  IMAD.WIDE.U32.X R4, R3, UR5, R4, P1 ;  /* 0x0000000503047c25 */ /* 0x000fd000088e0404 */
.L_x_81:
[--C-:B------:R-:W-:Y:S01]  /*4250*/  SHF.R.U64 R8, R4, UR7, R5.reuse ;  /* 0x0000000704087c19 */ /* 0x100fe20008001205 */
[----:B------:R-:W-:Y:S01]  /*4260*/  ULDC.64 UR4, c[0x0][0x620] ;  /* 0x0001880000047ab9 */ /* 0x000fe20000000a00 */
[----:B------:R-:W-:Y:S01]  /*4270*/  SHF.R.U32.HI R3, RZ, UR7, R5 ;  /* 0x00000007ff037c19 */ /* 0x000fe20008011605 */
[----:B------:R-:W-:Y:S01]  /*4280*/  ULDC.64 UR8, c[0x0][0x640] ;  /* 0x0001900000087ab9 */ /* 0x000fe20000000a00 */
[----:B------:R-:W-:Y:S01]  /*4290*/  IADD3 R7, P1, RZ, -R8, RZ ;  /* 0x80000008ff077210 */ /* 0x000fe20007f3e0ff */
[----:B------:R-:W2:Y:S01]  /*42a0*/  LDC R21, c[0x0][0x148] ;  /* 0x00005200ff157b82 */ /* 0x000ea20000000800 */
[----:B0-----:R-:W-:Y:S01]  /*42b0*/  I2FP.F32.U32 R9, R15 ;  /* 0x0000000f00097245 */ /* 0x001fe20000201000 */
[----:B------:R-:W-:Y:S02]  /*42c0*/  ULDC UR6, c[0x0][0x608] ;  /* 0x0001820000067ab9 */ /* 0x000fe40000000800 */
[----:B------:R-:W-:Y:S01]  /*42d0*/  IMAD.X R3, RZ, RZ, ~R3, P1 ;  /* 0x000000ffff037224 */ /* 0x000fe200008e0e03 */
[----:B------:R-:W-:-:S03]  /*42e0*/  ISETP.NE.U32.AND P1, PT, RZ, UR8, PT ;  /* 0x00000008ff007c0c */ /* 0x000fc6000bf25070 */
[----:B------:R-:W-:Y:S01]  /*42f0*/  IMAD R6, R3, UR4, RZ ;  /* 0x0000000403067c24 */ /* 0x000fe2000f8e02ff */
[----:B------:R-:W-:Y:S01]  /*4300*/  ISETP.NE.AND.EX P1, PT, RZ, UR9, PT, P1 ;  /* 0x00000009ff007c0c */ /* 0x000fe2000bf25310 */
[----:B------:R-:W-:Y:S02]  /*4310*/  IMAD.MOV.U32 R3, RZ, RZ, R17 ;  /* 0x000000ffff037224 */ /* 0x000fe400078e0011 */
[----:B------:R-:W-:Y:S01]  /*4320*/  IMAD.WIDE.U32 R4, R7, UR4, R2 ;  /* 0x0000000407047c25 */ /* 0x000fe2000f8e0002 */
[----:B------:R-:W-:-:S03]  /*4330*/  ULDC UR4, c[0x0][0x150] ;  /* 0x0000540000047ab9 */ /* 0x000fc60000000800 */
[----:B------:R-:W-:Y:S01]  /*4340*/  FMUL R9, R9, UR4 ;  /* 0x0000000409097c20 */ /* 0x000fe20008400000 */
[----:B------:R-:W-:Y:S01]  /*4350*/  IMAD R3, R7, UR5, R6 ;  /* 0x0000000507037c24 */ /* 0x000fe2000f8e0206 */
[----:B------:R-:W-:Y:S01]  /*4360*/  ULDC UR4, c[0x0][0x618] ;  /* 0x0001860000047ab9 */ /* 0x000fe20000000800 */
[----:B------:R-:W0:Y:S01]  /*4370*/  LDC R6, c[0x0][0x144] ;  /* 0x00005100ff067b82 */ /* 0x000e220000000800 */
[----:B------:R-:W-:Y:S01]  /*4380*/  ULDC UR5, c[0x0][0x154] ;  /* 0x0000550000057ab9 */ /* 0x000fe20000000800 */
[----:B------:R-:W-:Y:S01]  /*4390*/  IMAD.IADD R5, R5, 0x1, R3 ;  /* 0x0000000105057824 */ /* 0x000fe200078e0203 */
[----:B------:R-:W3:Y:S04]  /*43a0*/  F2I.U32.TRUNC.NTZ R9, R9 ;  /* 0x0000000900097305 */ /* 0x000ee8000020f000 */
[----:B------:R-:W-:-:S02]  /*43b0*/  SHF.R.U64 R3, R4, UR4, R5 ;  /* 0x0000000404037c19 */ /* 0x000fc40008001205 */
[----:B-1----:R-:W-:-:S05]  /*43c0*/  I2FP.F32.U32 R4, R14 ;  /* 0x0000000e00047245 */ /* 0x002fca0000201000 */
[----:B------:R-:W-:Y:S01]  /*43d0*/  FMUL R22, R4, UR5 ;  /* 0x0000000504167c20 */ /* 0x000fe20008400000 */
[----:B------:R-:W-:Y:S01]  /*43e0*/  SHF.R.U32.HI R4, RZ, UR4, R5 ;  /* 0x00000004ff047c19 */ /* 0x000fe20008011605 */
[----:B------:R-:W-:-:S03]  /*43f0*/  ULDC UR4, c[0x0][0x658] ;  /* 0x0001960000047ab9 */ /* 0x000fc60000000800 */
[--C-:B------:R-:W-:Y:S01]  /*4400*/  SHF.R.U64 R20, R3, UR6, R4.reuse ;  /* 0x0000000603147c19 */ /* 0x100fe20008001204 */
[----:B------:R-:W1:Y:S01]  /*4410*/  F2I.U32.TRUNC.NTZ R22, R22 ;  /* 0x0000001600167305 */ /* 0x000e62000020f000 */
[----:B------:R-:W-:Y:S01]  /*4420*/  SHF.R.U32.HI R5, RZ, UR6, R4 ;  /* 0x00000006ff057c19 */ /* 0x000fe20008011604 */
[----:B---3--:R-:W-:-:S03]  /*4430*/  IMAD.MOV R4, RZ, RZ, -R9 ;  /* 0x000000ffff047224 */ /* 0x008fc600078e0a09 */
[----:B------:R-:W-:Y:S01]  /*4440*/  SHF.R.U64 R9, R20, UR4, R5 ;  /* 0x0000000414097c19 */ /* 0x000fe20008001205 */
[----:B0-----:R-:W-:Y:S01]  /*4450*/  IMAD R15, R6, R4, R15 ;  /* 0x00000004060f7224 */ /* 0x001fe200078e020f */
[----:B------:R-:W-:-:S03]  /*4460*/  SHF.R.U32.HI R23, RZ, UR4, R5 ;  /* 0x00000004ff177c19 */ /* 0x000fc60008011605 */
[----:B------:R-:W-:Y:S02]  /*4470*/  IMAD.MOV.U32 R4, RZ, RZ, R9 ;  /* 0x000000ffff047224 */ /* 0x000fe400078e0009 */
[----:B------:R-:W-:Y:S01]  /*4480*/  IMAD.MOV.U32 R5, RZ, RZ, R23 ;  /* 0x000000ffff057224 */ /* 0x000fe200078e0017 */
[----:B-12---:R-:W-:Y:S06]  /*4490*/  @!P1 BRA `(.L_x_82) ;  /* 0x0000000000289947 */ /* 0x006fec0003800000 */
[----:B------:R-:W-:Y:S02]  /*44a0*/  ULDC UR4, c[0x0][0x64c] ;  /* 0x0001930000047ab9 */ /* 0x000fe40000000800 */
[----:B------:R-:W-:-:S05]  /*44b0*/  IADD3 R5, P1, R9, UR4, RZ ;  /* 0x0000000409057c10 */ /* 0x000fca000ff3e0ff */
[----:B------:R-:W-:-:S04]  /*44c0*/  IMAD.X R23, RZ, RZ, R23, P1 ;  /* 0x000000ffff177224 */ /* 0x000fc800008e0617 */
[----:B------:R-:W-:-:S04]  /*44d0*/  IMAD.WIDE.U32 R6, R23, UR8, RZ ;  /* 0x0000000817067c25 */ /* 0x000fc8000f8e00ff */
[----:B------:R-:W-:-:S04]  /*44e0*/  IMAD.WIDE.U32 R6, P1, R5, UR9, R6 ;  /* 0x0000000905067c25 */ /* 0x000fc8000f820006 */
[----:B------:R-:W-:-:S04]  /*44f0*/  IMAD.WIDE.U32 R4, R5, UR8, RZ ;  /* 0x0000000805047c25 */ /* 0x000fc8000f8e00ff */
[----:B------:R-:W-:Y:S01]  /*4500*/  IMAD.MOV.U32 R4, RZ, RZ, R7 ;  /* 0x000000ffff047224 */ /* 0x000fe200078e0007 */
[----:B------:R-:W-:Y:S01]  /*4510*/  IADD3 RZ, P3, R5, R6, RZ ;  /* 0x0000000605ff7210 */ /* 0x000fe20007f7e0ff */
[----:B------:R-:W-:-:S04]  /*4520*/  IMAD.X R5, RZ, RZ, RZ, P1 ;  /* 0x000000ffff057224 */ /* 0x000fc800008e06ff */
[----:B------:R-:W-:-:S08]  /*4530*/  IMAD.WIDE.U32.X R4, R23, UR9, R4, P3 ;  /* 0x0000000917047c25 */ /* 0x000fd000098e0404 */
.L_x_82:
[----:B------:R-:W-:Y:S01]  /*4540*/  ISETP.NE.AND P1, PT, R16, 0x1, PT ;  /* 0x000000011000780c */ /* 0x000fe20003f25270 */
[----:B------:R-:W-:Y:S01]  /*4550*/  ULDC UR4, c[0x0][0x648] ;  /* 0x0001920000047ab9 */ /* 0x000fe20000000800 */
[----:B------:R-:W-:Y:S01]  /*4560*/  LOP3.LUT R20, R20, UR17, RZ, 0xc0, !PT ;  /* 0x0000001114147c12 */ /* 0x000fe2000f8ec0ff */
[----:B------:R-:W-:Y:S01]  /*4570*/  IMAD.MOV R22, RZ, RZ, -R22 ;  /* 0x000000ffff167224 */ /* 0x000fe200078e0a16 */
[----:B------:R-:W-:Y:S01]  /*4580*/  SHF.R.U64 R5, R4, UR4, R5 ;  /* 0x0000000404057c19 */ /* 0x000fe20008001205 */
[----:B------:R-:W-:Y:S01]  /*4590*/  ULDC UR4, c[0x0][0x638] ;  /* 0x00018e0000047ab9 */ /* 0x000fe20000000800 */
[----:B------:R-:W-:Y:S01]  /*45a0*/  LOP3.LUT R6, R3, UR16, RZ, 0xc0, !PT ;  /* 0x0000001003067c12 */ /* 0x000fe2000f8ec0ff */
[----:B------:R-:W-:Y:S01]  /*45b0*/  ULDC UR5, c[0x0][0x610] ;  /* 0x0001840000057ab9 */ /* 0x000fe20000000800 */
[----:B------:R-:W-:Y:S02]  /*45c0*/  IMAD.MOV.U32 R3, RZ, RZ, 0x1 ;  /* 0x00000001ff037424 */ /* 0x000fe400078e00ff */
[----:B------:R-:W-:-:S02]  /*45d0*/  IMAD.MOV R4, RZ, RZ, -R5 ;  /* 0x000000ffff047224 */ /* 0x000fc400078e0a05 */
[----:B------:R-:W-:Y:S02]  /*45e0*/  IMAD R20, R5, UR18, R20 ;  /* 0x0000001205147c24 */ /* 0x000fe4000f8e0214 */
[----:B------:R-:W-:Y:S02]  /*45f0*/  @P1 IMAD R15, R21, R22, R14 ;  /* 0x00000016150f1224 */ /* 0x000fe400078e020e */
[----:B------:R-:W-:Y:S01]  /*4600*/  IMAD R9, R4, UR4, R9 ;  /* 0x0000000404097c24 */ /* 0x000fe2000f8e0209 */
[----:B------:R-:W-:Y:S01]  /*4610*/  ULDC UR4, c[0x0][0x600] ;  /* 0x0001800000047ab9 */ /* 0x000fe20000000800 */
[----:B------:R-:W-:Y:S02]  /*4620*/  IMAD R15, R20, UR5, R15 ;  /* 0x00000005140f7c24 */ /* 0x000fe4000f8e020f */
[----:B------:R-:W-:-:S05]  /*4630*/  IMAD R4, R9, UR4, R6 ;  /* 0x0000000409047c24 */ /* 0x000fca000f8e0206 */
[----:B------:R-:W-:Y:S02]  /*4640*/  SEL R9, R4, R15, !P1 ;  /* 0x0000000f04097207 */ /* 0x000fe40004800000 */
[----:B------:R-:W-:-:S07]  /*4650*/  SEL R7, R15, R4, !P1 ;  /* 0x000000040f077207 */ /* 0x000fce0004800000 */
.L_x_80:
[----:B------:R-:W-:Y:S05]  /*4660*/  BSYNC B1 ;  /* 0x0000000000017941 */ /* 0x000fea0003800000 */
.L_x_79:
[----:B------:R-:W-:-:S13]  /*4670*/  LOP3.LUT P1, RZ, R3, 0xff, RZ, 0xc0, !PT ;  /* 0x000000ff03ff7812 */ /* 0x000fda000782c0ff */
[----:B------:R-:W-:Y:S05]  /*4680*/  @P1 BRA `(.L_x_83) ;  /* 0xfffffff400481947 */ /* 0x000fea000383ffff */
[----:B------:R-:W-:Y:S05]  /*4690*/  BSYNC B0 ;  /* 0x0000000000007941 */ /* 0x000fea0003800000 */
.L_x_71:
[----:B------:R-:W-:-:S03]  /*46a0*/  UMOV UR4, 0xffffffff ;  /* 0xffffffff00047882 */ /* 0x000fc60000000000 */
[----:B------:R-:W-:Y:S05]  /*46b0*/  BRA.DIV UR4, `(.L_x_84) ;  /* 0x0000000e049c7947 */ /* 0x000fea000b800000 */
[----:B------:R-:W-:-:S13]  /*46c0*/  ELECT P6, URZ, PT ;  /* 0x00000000003f782f */ /* 0x000fda00038c0000 */
.L_x_116:
[----:B------:R-:W-:Y:S04]  /*46d0*/  BSSY B0, `(.L_x_85) ;  /* 0x00000cd000007945 */ /* 0x000fe80003800000 */
[----:B------:R-:W-:Y:S05]  /*46e0*/  @!P6 BRA `(.L_x_86) ;  /* 0x0000000c002ce947 */ /* 0x000fea0003800000 */
[----:B------:R-:W-:-:S04]  /*46f0*/  LOP3.LUT R19, R19, 0x2, RZ, 0xfc, !PT ;  /* 0x0000000213137812 */ /* 0x000fc800078efcff */
[----:B------:R-:W-:-:S13]  /*4700*/  ISETP.NE.AND P0, PT, R19, 0x3, PT ;  /* 0x000000031300780c */ /* 0x000fda0003f05270 */
[----:B------:R-:W-:Y:S05]  /*4710*/  @!P0 BRA `(.L_x_87) ;  /* 0x0000000000048947 */ /* 0x000fea0003800000 */
[----:B------:R-:W-:Y:S01]  /*4720*/  BPT.TRAP 0x1 ;  /* 0x000000040000795c */ /* 0x000fe20000300000 */
.L_x_87:
[----:B------:R-:W0:Y:S01]  /*4730*/  S2R R3, SR_CgaCtaId ;  /* 0x0000000000037919 */ /* 0x000e220000008800 */
[----:B------:R-:W-:Y:S02]  /*4740*/  MOV R2, 0x400 ;  /* 0x0000040000027802 */ /* 0x000fe40000000f00 */
[----:B------:R-:W-:Y:S02]  /*4750*/  SHF.L.U32 R4, R0, 0x1f, RZ ;  /* 0x0000001f00047819 */ /* 0x000fe400000006ff */
[----:B0-----:R-:W-:-:S05]  /*4760*/  LEA R2, R3, R2, 0x18 ;  /* 0x0000000203027211 */ /* 0x001fca00078ec0ff */
[----:B------:R-:W-:-:S04]  /*4770*/  VIADD R2, R2, 0xb0 ;  /* 0x000000b002027836 */ /* 0x000fc80000000000 */
[C---:B------:R-:W-:Y:S02]  /*4780*/  IMAD R7, R13.reuse, 0x8, R2 ;  /* 0x000000080d077824 */ /* 0x040fe400078e0202 */
[----:B------:R-:W-:Y:S02]  /*4790*/  VIADD R13, R13, 0x1 ;  /* 0x000000010d0d7836 */ /* 0x000fe40000000000 */
[----:B------:R-:W0:Y:S03]  /*47a0*/  SYNCS.PHASECHK.TRANS64.TRYWAIT P0, [R7+URZ], R4 ;  /* 0x00000004070075a7 */ /* 0x000e26000800017f */
[----:B------:R-:W-:-:S04]  /*47b0*/  ISETP.NE.AND P1, PT, R13, 0x16, PT ;  /* 0x000000160d00780c */ /* 0x000fc80003f25270 */
[----:B------:R-:W-:Y:S02]  /*47c0*/  SEL R3, RZ, 0x1, P1 ;  /* 0x00000001ff037807 */ /* 0x000fe40000800000 */
[----:B------:R-:W-:Y:S02]  /*47d0*/  SEL R13, R13, RZ, P1 ;  /* 0x000000ff0d0d7207 */ /* 0x000fe40000800000 */
[----:B------:R-:W-:-:S03]  /*47e0*/  LOP3.LUT R6, R0, R3, RZ, 0x3c, !PT ;  /* 0x0000000300067212 */ /* 0x000fc600078e3cff */
[----:B------:R-:W-:Y:S01]  /*47f0*/  IMAD R8, R13, 0x8, R2 ;  /* 0x000000080d087824 */ /* 0x000fe200078e0202 */
[----:B------:R-:W-:Y:S01]  /*4800*/  SHF.L.U32 R5, R6, 0x1f, RZ ;  /* 0x0000001f06057819 */ /* 0x000fe200000006ff */
[----:B0-----:R-:W-:Y:S06]  /*4810*/  @!P0 BRA `(.L_x_88) ;  /* 0x0000000c00648947 */ /* 0x001fec0003800000 */
.L_x_117:
[----:B------:R-:W1:Y:S01]  /*4820*/  SYNCS.PHASECHK.TRANS64.TRYWAIT P0, [R8+URZ], R5 ;  /* 0x00000005080075a7 */ /* 0x000e62000800017f */
[----:B------:R-:W-:-:S05]  /*4830*/  VIADD R0, R13, 0x1 ;  /* 0x000000010d007836 */ /* 0x000fca0000000000 */
[----:B------:R-:W-:-:S04]  /*4840*/  ISETP.NE.AND P1, PT, R0, 0x16, PT ;  /* 0x000000160000780c */ /* 0x000fc80003f25270 */
[----:B------:R-:W-:Y:S02]  /*4850*/  SEL R3, RZ, 0x1, P1 ;  /* 0x00000001ff037807 */ /* 0x000fe40000800000 */
[----:B0-----:R-:W-:Y:S02]  /*4860*/  SEL R7, R0, RZ, P1 ;  /* 0x000000ff00077207 */ /* 0x001fe40000800000 */
[----:B------:R-:W-:-:S03]  /*4870*/  LOP3.LUT R6, R6, R3, RZ, 0x3c, !PT ;  /* 0x0000000306067212 */ /* 0x000fc600078e3cff */
[----:B------:R-:W-:Y:S01]  /*4880*/  IMAD R9, R7, 0x8, R2 ;  /* 0x0000000807097824 */ /* 0x000fe200078e0202 */
[----:B------:R-:W-:Y:S01]  /*4890*/  SHF.L.U32 R4, R6, 0x1f, RZ ;  /* 0x0000001f06047819 */ /* 0x000fe200000006ff */
[----:B-1----:R-:W-:Y:S06]  /*48a0*/  @!P0 BRA `(.L_x_89) ;  /* 0x0000000c00548947 */ /* 0x002fec0003800000 */
.L_x_118:
[----:B------:R-:W1:Y:S01]  /*48b0*/  SYNCS.PHASECHK.TRANS64.TRYWAIT P0, [R9+URZ], R4 ;  /* 0x00000004090075a7 */ /* 0x000e62000800017f */
[----:B------:R-:W-:-:S05]  /*48c0*/  VIADD R0, R7, 0x1 ;  /* 0x0000000107007836 */ /* 0x000fca0000000000 */
[----:B------:R-:W-:-:S04]  /*48d0*/  ISETP.NE.AND P1, PT, R0, 0x16, PT ;  /* 0x000000160000780c */ /* 0x000fc80003f25270 */
[----:B------:R-:W-:Y:S02]  /*48e0*/  SEL R3, RZ, 0x1, P1 ;  /* 0x00000001ff037807 */ /* 0x000fe40000800000 */
[----:B------:R-:W-:Y:S02]  /*48f0*/  SEL R7, R0, RZ, P1 ;  /* 0x000000ff00077207 */ /* 0x000fe40000800000 */
[----:B------:R-:W-:-:S03]  /*4900*/  LOP3.LUT R6, R6, R3, RZ, 0x3c, !PT ;  /* 0x0000000306067212 */ /* 0x000fc600078e3cff */
[----:B0-----:R-:W-:Y:S01]  /*4910*/  IMAD R8, R7, 0x8, R2 ;  /* 0x0000000807087824 */ /* 0x001fe200078e0202 */
[----:B------:R-:W-:Y:S01]  /*4920*/  SHF.L.U32 R5, R6, 0x1f, RZ ;  /* 0x0000001f06057819 */ /* 0x000fe200000006ff */
[----:B-1----:R-:W-:Y:S06]  /*4930*/  @!P0 BRA `(.L_x_90) ;  /* 0x0000000c00448947 */ /* 0x002fec0003800000 */
.L_x_119:
        /* <DEDUP_REMOVED lines=9> */
.L_x_120:
        /* <DEDUP_REMOVED lines=9> */
.L_x_121:
        /* <DEDUP_REMOVED lines=9> */
.L_x_122:
        /* <DEDUP_REMOVED lines=9> */
.L_x_123:
        /* <DEDUP_REMOVED lines=9> */
.L_x_124:
        /* <DEDUP_REMOVED lines=9> */
.L_x_125:
        /* <DEDUP_REMOVED lines=9> */
.L_x_126:
        /* <DEDUP_REMOVED lines=9> */
.L_x_127:
        /* <DEDUP_REMOVED lines=9> */
.L_x_128:
        /* <DEDUP_REMOVED lines=9> */
.L_x_129:
        /* <DEDUP_REMOVED lines=9> */
.L_x_130:
        /* <DEDUP_REMOVED lines=9> */
.L_x_131:
        /* <DEDUP_REMOVED lines=9> */
.L_x_132:
        /* <DEDUP_REMOVED lines=9> */
.L_x_133:
        /* <DEDUP_REMOVED lines=9> */
.L_x_134:
        /* <DEDUP_REMOVED lines=9> */
.L_x_135:
[----:B------:R-:W1:Y:S01]  /*5240*/  SYNCS.PHASECHK.TRANS64.TRYWAIT P0, [R8+URZ], R5 ;  /* 0x00000005080075a7 */ /* 0x000e62000800017f */
[----:B------:R-:W-:-:S05]  /*5250*/  VIADD R0, R7, 0x1 ;  /* 0x0000000107007836 */ /* 0x000fca0000000000 */
[----:B------:R-:W-:-:S04]  /*5260*/  ISETP.NE.AND P1, PT, R0, 0x16, PT ;  /* 0x000000160000780c */ /* 0x000fc80003f25270 */
[----:B------:R-:W-:Y:S02]  /*5270*/  SEL R3, RZ, 0x1, P1 ;  /* 0x00000001ff037807 */ /* 0x000fe40000800000 */
[----:B------:R-:W-:Y:S02]  /*5280*/  SEL R7, R0, RZ, P1 ;  /* 0x000000ff00077207 */ /* 0x000fe40000800000 */
[----:B0-----:R-:W-:-:S03]  /*5290*/  LOP3.LUT R9, R6, R3, RZ, 0x3c, !PT ;  /* 0x0000000306097212 */ /* 0x001fc600078e3cff */
[----:B------:R-:W-:Y:S01]  /*52a0*/  IMAD R11, R7, 0x8, R2 ;  /* 0x00000008070b7824 */ /* 0x000fe200078e0202 */
[----:B------:R-:W-:Y:S01]  /*52b0*/  SHF.L.U32 R6, R9, 0x1f, RZ ;  /* 0x0000001f09067819 */ /* 0x000fe200000006ff */
[----:B-1----:R-:W-:Y:S06]  /*52c0*/  @!P0 BRA `(.L_x_107) ;  /* 0x0000000800348947 */ /* 0x002fec0003800000 */
.L_x_136:
[----:B------:R-:W1:Y:S01]  /*52d0*/  SYNCS.PHASECHK.TRANS64.TRYWAIT P0, [R11+URZ], R6 ;  /* 0x000000060b0075a7 */ /* 0x000e62000800017f */
[----:B------:R-:W-:-:S05]  /*52e0*/  VIADD R0, R7, 0x1 ;  /* 0x0000000107007836 */ /* 0x000fca0000000000 */
[----:B------:R-:W-:-:S04]  /*52f0*/  ISETP.NE.AND P1, PT, R0, 0x16, PT ;  /* 0x000000160000780c */ /* 0x000fc80003f25270 */
[----:B------:R-:W-:Y:S02]  /*5300*/  SEL R4, RZ, 0x1, P1 ;  /* 0x00000001ff047807 */ /* 0x000fe40000800000 */
[----:B------:R-:W-:Y:S02]  /*5310*/  SEL R3, R0, RZ, P1 ;  /* 0x000000ff00037207 */ /* 0x000fe40000800000 */
[----:B------:R-:W-:Y:S01]  /*5320*/  LOP3.LUT R0, R9, R4, RZ, 0x3c, !PT ;  /* 0x0000000409007212 */ /* 0x000fe200078e3cff */
[----:B-1----:R-:W-:Y:S06]  /*5330*/  @!P0 BRA `(.L_x_108) ;  /* 0x00000008002c8947 */ /* 0x002fec0003800000 */
.L_x_137:
[----:B------:R-:W-:Y:S01]  /*5340*/  IMAD R3, R3, 0x8, R2 ;  /* 0x0000000803037824 */ /* 0x000fe200078e0202 */
[----:B------:R-:W-:-:S07]  /*5350*/  SHF.L.U32 R0, R0, 0x1f, RZ ;  /* 0x0000001f00007819 */ /* 0x000fce00000006ff */
.L_x_109:
[----:B--2---:R2:W3:Y:S02]  /*5360*/  SYNCS.PHASECHK.TRANS64.TRYWAIT P0, [R3+URZ], R0 ;  /* 0x00000000030075a7 */ /* 0x0044e4000800017f */
[----:B---3--:R-:W-:Y:S05]  /*5370*/  @!P0 NANOSLEEP.SYNCS 0x989680 ;  /* 0x009896800000895d */ /* 0x008fea0003900000 */
[----:B------:R-:W3:Y:S02]  /*5380*/  @!P0 SYNCS.PHASECHK.TRANS64 P0, [R3+URZ], R0 ;  /* 0x00000000030085a7 */ /* 0x000ee4000800007f */
[----:B---3--:R-:W-:Y:S05]  /*5390*/  @!P0 BRA `(.L_x_109) ;  /* 0xfffffffc00f08947 */ /* 0x008fea000383ffff */
.L_x_86:
[----:B------:R-:W-:Y:S05]  /*53a0*/  BSYNC B0 ;  /* 0x0000000000007941 */ /* 0x000fea0003800000 */
.L_x_85:
[----:B------:R-:W-:Y:S05]  /*53b0*/  EXIT ;  /* 0x000000000000794d */ /* 0x000fea0003800000 */
.L_x_18:
[----:B---3--:R3:W4:Y:S02]  /*53c0*/  SYNCS.PHASECHK.TRANS64.TRYWAIT P1, [R3+URZ], R0 ;  /* 0x00000000030075a7 */ /* 0x008724000802017f */
[----:B----4-:R-:W-:Y:S05]  /*53d0*/  @!P1 NANOSLEEP.SYNCS 0x989680 ;  /* 0x009896800000995d */ /* 0x010fea0003900000 */
[----:B------:R-:W4:Y:S02]  /*53e0*/  @!P1 SYNCS.PHASECHK.TRANS64 P1, [R3+URZ], R0 ;  /* 0x00000000030095a7 */ /* 0x000f24000802007f */
[----:B----4-:R-:W-:Y:S05]  /*53f0*/  @!P1 BRA `(.L_x_18) ;  /* 0xfffffffc00f09947 */ /* 0x010fea000383ffff */
[----:B------:R-:W-:Y:S05]  /*5400*/  BRA `(.L_x_17) ;  /* 0xffffffc000387947 */ /* 0x000fea000383ffff */
.L_x_23:
[----:B-1----:R1:W2:Y:S02]  /*5410*/  SYNCS.PHASECHK.TRANS64.TRYWAIT P1, [R5+URZ], R4 ;  /* 0x00000004050075a7 */ /* 0x0022a4000802017f */
[----:B--2---:R-:W-:Y:S05]  /*5420*/  @!P1 NANOSLEEP.SYNCS 0x989680 ;  /* 0x009896800000995d */ /* 0x004fea0003900000 */
[----:B------:R-:W2:Y:S02]  /*5430*/  @!P1 SYNCS.PHASECHK.TRANS64 P1, [R5+URZ], R4 ;  /* 0x00000004050095a7 */ /* 0x000ea4000802007f */
[----:B--2---:R-:W-:Y:S05]  /*5440*/  @!P1 BRA `(.L_x_23) ;  /* 0xfffffffc00f09947 */ /* 0x004fea000383ffff */
[----:B------:R-:W-:Y:S05]  /*5450*/  BRA `(.L_x_22) ;  /* 0xffffffc000e87947 */ /* 0x000fea000383ffff */
.L_x_72:
[----:B------:R-:W-:Y:S01]  /*5460*/  BSSY B1, `(.L_x_110) ;  /* 0x0000006000017945 */ /* 0x000fe20003800000 */
[----:B------:R-:W-:-:S07]  /*5470*/  IMAD.MOV.U32 R15, RZ, RZ, -0x1 ;  /* 0xffffffffff0f7424 */ /* 0x000fce00078e00ff */
[----:B------:R-:W-:Y:S05]  /*5480*/  WARPSYNC.COLLECTIVE R15, `(.L_x_111) ;  /* 0x000000000f0c7348 */ /* 0x000fea0003c00000 */
[----:B------:R-:W-:Y:S02]  /*5490*/  ELECT P6, UR62, PT ;  /* 0x00000000003e782f */ /* 0x000fe400038c0000 */
[----:B------:R-:W-:Y:S01]  /*54a0*/  MOV R14, UR62 ;  /* 0x0000003e000e7c02 */ /* 0x000fe20008000f00 */
[----:B------:R-:W-:Y:S10]  /*54b0*/  ENDCOLLECTIVE ;  /* 0x000000000000791b */ /* 0x000ff40003800000 */
.L_x_111:
[----:B------:R-:W-:Y:S05]  /*54c0*/  BSYNC B1 ;  /* 0x0000000000017941 */ /* 0x000fea0003800000 */
.L_x_110:
[----:B------:R-:W-:Y:S05]  /*54d0*/  BRA `(.L_x_112) ;  /* 0xffffffe400c07947 */ /* 0x000fea000383ffff */
.L_x_75:
[----:B-1----:R1:W2:Y:S02]  /*54e0*/  SYNCS.PHASECHK.TRANS64.TRYWAIT P1, [R15+URZ+0xb0], R6 ;  /* 0x0000b0060f0075a7 */ /* 0x0022a4000802017f */
[----:B--2---:R-:W-:Y:S05]  /*54f0*/  @!P1 NANOSLEEP.SYNCS 0x989680 ;  /* 0x009896800000995d */ /* 0x004fea0003900000 */
[----:B------:R-:W2:Y:S02]  /*5500*/  @!P1 SYNCS.PHASECHK.TRANS64 P1, [R15+URZ+0xb0], R6 ;  /* 0x0000b0060f0095a7 */ /* 0x000ea4000802007f */
[----:B--2---:R-:W-:Y:S05]  /*5510*/  @!P1 BRA `(.L_x_75) ;  /* 0xfffffffc00f09947 */ /* 0x004fea000383ffff */
[----:B------:R-:W-:Y:S05]  /*5520*/  BRA `(.L_x_113) ;  /* 0xffffffe400f47947 */ /* 0x000fea000383ffff */
.L_x_84:
[----:B------:R-:W-:Y:S01]  /*5530*/  BSSY B0, `(.L_x_114) ;  /* 0x0000006000007945 */ /* 0x000fe20003800000 */
[----:B------:R-:W-:-:S07]  /*5540*/  IMAD.MOV.U32 R15, RZ, RZ, -0x1 ;  /* 0xffffffffff0f7424 */ /* 0x000fce00078e00ff */
[----:B------:R-:W-:Y:S05]  /*5550*/  WARPSYNC.COLLECTIVE R15, `(.L_x_115) ;  /* 0x000000000f0c7348 */ /* 0x000fea0003c00000 */
[----:B------:R-:W-:Y:S02]  /*5560*/  ELECT P6, UR62, PT ;  /* 0x00000000003e782f */ /* 0x000fe400038c0000 */
[----:B------:R-:W-:Y:S01]  /*5570*/  MOV R14, UR62 ;  /* 0x0000003e000e7c02 */ /* 0x000fe20008000f00 */
[----:B------:R-:W-:Y:S10]  /*5580*/  ENDCOLLECTIVE ;  /* 0x000000000000791b */ /* 0x000ff40003800000 */
.L_x_115:
[----:B------:R-:W-:Y:S05]  /*5590*/  BSYNC B0 ;  /* 0x0000000000007941 */ /* 0x000fea0003800000 */
.L_x_114:
[----:B------:R-:W-:Y:S05]  /*55a0*/  BRA `(.L_x_116) ;  /* 0xfffffff000487947 */ /* 0x000fea000383ffff */
.L_x_88:
[----:B0-----:R0:W1:Y:S02]  /*55b0*/  SYNCS.PHASECHK.TRANS64.TRYWAIT P0, [R7+URZ], R4 ;  /* 0x00000004070075a7 */ /* 0x001064000800017f */
[----:B-1----:R-:W-:Y:S05]  /*55c0*/  @!P0 NANOSLEEP.SYNCS 0x989680 ;  /* 0x009896800000895d */ /* 0x002fea0003900000 */
[----:B------:R-:W1:Y:S02]  /*55d0*/  @!P0 SYNCS.PHASECHK.TRANS64 P0, [R7+URZ], R4 ;  /* 0x00000004070085a7 */ /* 0x000e64000800007f */
[----:B-1----:R-:W-:Y:S05]  /*55e0*/  @!P0 BRA `(.L_x_88) ;  /* 0xfffffffc00f08947 */ /* 0x002fea000383ffff */
[----:B------:R-:W-:Y:S05]  /*55f0*/  BRA `(.L_x_117) ;  /* 0xfffffff000887947 */ /* 0x000fea000383ffff */
.L_x_89:
[----:B0-----:R0:W1:Y:S02]  /*5600*/  SYNCS.PHASECHK.TRANS64.TRYWAIT P0, [R8+URZ], R5 ;  /* 0x00000005080075a7 */ /* 0x001064000800017f */
[----:B-1----:R-:W-:Y:S05]  /*5610*/  @!P0 NANOSLEEP.SYNCS 0x989680 ;  /* 0x009896800000895d */ /* 0x002fea0003900000 */
[----:B------:R-:W1:Y:S02]  /*5620*/  @!P0 SYNCS.PHASECHK.TRANS64 P0, [R8+URZ], R5 ;  /* 0x00000005080085a7 */ /* 0x000e64000800007f */
[----:B-1----:R-:W-:Y:S05]  /*5630*/  @!P0 BRA `(.L_x_89) ;  /* 0xfffffffc00f08947 */ /* 0x002fea000383ffff */
[----:B------:R-:W-:Y:S05]  /*5640*/  BRA `(.L_x_118) ;  /* 0xfffffff000987947 */ /* 0x000fea000383ffff */
.L_x_90:
[----:B0-----:R0:W1:Y:S02]  /*5650*/  SYNCS.PHASECHK.TRANS64.TRYWAIT P0, [R9+URZ], R4 ;  /* 0x00000004090075a7 */ /* 0x001064000800017f */
[----:B-1----:R-:W-:Y:S05]  /*5660*/  @!P0 NANOSLEEP.SYNCS 0x989680 ;  /* 0x009896800000895d */ /* 0x002fea0003900000 */
[----:B------:R-:W1:Y:S02]  /*5670*/  @!P0 SYNCS.PHASECHK.TRANS64 P0, [R9+URZ], R4 ;  /* 0x00000004090085a7 */ /* 0x000e64000800007f */
[----:B-1----:R-:W-:Y:S05]  /*5680*/  @!P0 BRA `(.L_x_90) ;  /* 0xfffffffc00f08947 */ /* 0x002fea000383ffff */
[----:B------:R-:W-:Y:S05]  /*5690*/  BRA `(.L_x_119) ;  /* 0xfffffff000a87947 */ /* 0x000fea000383ffff */
.L_x_91:
[----:B0-----:R0:W1:Y:S02]  /*56a0*/  SYNCS.PHASECHK.TRANS64.TRYWAIT P0, [R8+URZ], R5 ;  /* 0x00000005080075a7 */ /* 0x001064000800017f */
[----:B-1----:R-:W-:Y:S05]  /*56b0*/  @!P0 NANOSLEEP.SYNCS 0x989680 ;  /* 0x009896800000895d */ /* 0x002fea0003900000 */
[----:B------:R-:W1:Y:S02]  /*56c0*/  @!P0 SYNCS.PHASECHK.TRANS64 P0, [R8+URZ], R5 ;  /* 0x00000005080085a7 */ /* 0x000e64000800007f */
[----:B-1----:R-:W-:Y:S05]  /*56d0*/  @!P0 BRA `(.L_x_91) ;  /* 0xfffffffc00f08947 */ /* 0x002fea000383ffff */
[----:B------:R-:W-:Y:S05]  /*56e0*/  BRA `(.L_x_120) ;  /* 0xfffffff000b87947 */ /* 0x000fea000383ffff */
.L_x_92:
[----:B0-----:R0:W1:Y:S02]  /*56f0*/  SYNCS.PHASECHK.TRANS64.TRYWAIT P0, [R9+URZ], R4 ;  /* 0x00000004090075a7 */ /* 0x001064000800017f */
[----:B-1----:R-:W-:Y:S05]  /*5700*/  @!P0 NANOSLEEP.SYNCS 0x989680 ;  /* 0x009896800000895d */ /* 0x002fea0003900000 */
[----:B------:R-:W1:Y:S02]  /*5710*/  @!P0 SYNCS.PHASECHK.TRANS64 P0, [R9+URZ], R4 ;  /* 0x00000004090085a7 */ /* 0x000e64000800007f */
[----:B-1----:R-:W-:Y:S05]  /*5720*/  @!P0 BRA `(.L_x_92) ;  /* 0xfffffffc00f08947 */ /* 0x002fea000383ffff */
[----:B------:R-:W-:Y:S05]  /*5730*/  BRA `(.L_x_121) ;  /* 0xfffffff000c87947 */ /* 0x000fea000383ffff */
.L_x_93:
[----:B0-----:R0:W1:Y:S02]  /*5740*/  SYNCS.PHASECHK.TRANS64.TRYWAIT P0, [R8+URZ], R5 ;  /* 0x00000005080075a7 */ /* 0x001064000800017f */
[----:B-1----:R-:W-:Y:S05]  /*5750*/  @!P0 NANOSLEEP.SYNCS 0x989680 ;  /* 0x009896800000895d */ /* 0x002fea0003900000 */
[----:B------:R-:W1:Y:S02]  /*5760*/  @!P0 SYNCS.PHASECHK.TRANS64 P0, [R8+URZ], R5 ;  /* 0x00000005080085a7 */ /* 0x000e64000800007f */
[----:B-1----:R-:W-:Y:S05]  /*5770*/  @!P0 BRA `(.L_x_93) ;  /* 0xfffffffc00f08947 */ /* 0x002fea000383ffff */
[----:B------:R-:W-:Y:S05]  /*5780*/  BRA `(.L_x_122) ;  /* 0xfffffff000d87947 */ /* 0x000fea000383ffff */
.L_x_94:
[----:B0-----:R0:W1:Y:S02]  /*5790*/  SYNCS.PHASECHK.TRANS64.TRYWAIT P0, [R9+URZ], R4 ;  /* 0x00000004090075a7 */ /* 0x001064000800017f */
[----:B-1----:R-:W-:Y:S05]  /*57a0*/  @!P0 NANOSLEEP.SYNCS 0x989680 ;  /* 0x009896800000895d */ /* 0x002fea0003900000 */
[----:B------:R-:W1:Y:S02]  /*57b0*/  @!P0 SYNCS.PHASECHK.TRANS64 P0, [R9+URZ], R4 ;  /* 0x00000004090085a7 */ /* 0x000e64000800007f */
[----:B-1----:R-:W-:Y:S05]  /*57c0*/  @!P0 BRA `(.L_x_94) ;  /* 0xfffffffc00f08947 */ /* 0x002fea000383ffff */
[----:B------:R-:W-:Y:S05]  /*57d0*/  BRA `(.L_x_123) ;  /* 0xfffffff000e87947 */ /* 0x000fea000383ffff */
.L_x_95:
[----:B0-----:R0:W1:Y:S02]  /*57e0*/  SYNCS.PHASECHK.TRANS64.TRYWAIT P0, [R8+URZ], R5 ;  /* 0x00000005080075a7 */ /* 0x001064000800017f */
[----:B-1----:R-:W-:Y:S05]  /*57f0*/  @!P0 NANOSLEEP.SYNCS 0x989680 ;  /* 0x009896800000895d */ /* 0x002fea0003900000 */
[----:B------:R-:W1:Y:S02]  /*5800*/  @!P0 SYNCS.PHASECHK.TRANS64 P0, [R8+URZ], R5 ;  /* 0x00000005080085a7 */ /* 0x000e64000800007f */
[----:B-1----:R-:W-:Y:S05]  /*5810*/  @!P0 BRA `(.L_x_95) ;  /* 0xfffffffc00f08947 */ /* 0x002fea000383ffff */
[----:B------:R-:W-:Y:S05]  /*5820*/  BRA `(.L_x_124) ;  /* 0xfffffff000f87947 */ /* 0x000fea000383ffff */
.L_x_96:
[----:B0-----:R0:W1:Y:S02]  /*5830*/  SYNCS.PHASECHK.TRANS64.TRYWAIT P0, [R9+URZ], R4 ;  /* 0x00000004090075a7 */ /* 0x001064000800017f */
[----:B-1----:R-:W-:Y:S05]  /*5840*/  @!P0 NANOSLEEP.SYNCS 0x989680 ;  /* 0x009896800000895d */ /* 0x002fea0003900000 */
[----:B------:R-:W1:Y:S02]  /*5850*/  @!P0 SYNCS.PHASECHK.TRANS64 P0, [R9+URZ], R4 ;  /* 0x00000004090085a7 */ /* 0x000e64000800007f */
[----:B-1----:R-:W-:Y:S05]  /*5860*/  @!P0 BRA `(.L_x_96) ;  /* 0xfffffffc00f08947 */ /* 0x002fea000383ffff */
[----:B------:R-:W-:Y:S05]  /*5870*/  BRA `(.L_x_125) ;  /* 0xfffffff400087947 */ /* 0x000fea000383ffff */
.L_x_97:
[----:B0-----:R0:W1:Y:S02]  /*5880*/  SYNCS.PHASECHK.TRANS64.TRYWAIT P0, [R8+URZ], R5 ;  /* 0x00000005080075a7 */ /* 0x001064000800017f */
[----:B-1----:R-:W-:Y:S05]  /*5890*/  @!P0 NANOSLEEP.SYNCS 0x989680 ;  /* 0x009896800000895d */ /* 0x002fea0003900000 */
[----:B------:R-:W1:Y:S02]  /*58a0*/  @!P0 SYNCS.PHASECHK.TRANS64 P0, [R8+URZ], R5 ;  /* 0x00000005080085a7 */ /* 0x000e64000800007f */
[----:B-1----:R-:W-:Y:S05]  /*58b0*/  @!P0 BRA `(.L_x_97) ;  /* 0xfffffffc00f08947 */ /* 0x002fea000383ffff */
[----:B------:R-:W-:Y:S05]  /*58c0*/  BRA `(.L_x_126) ;  /* 0xfffffff400187947 */ /* 0x000fea000383ffff */
.L_x_98:
[----:B0-----:R0:W1:Y:S02]  /*58d0*/  SYNCS.PHASECHK.TRANS64.TRYWAIT P0, [R9+URZ], R4 ;  /* 0x00000004090075a7 */ /* 0x001064000800017f */
[----:B-1----:R-:W-:Y:S05]  /*58e0*/  @!P0 NANOSLEEP.SYNCS 0x989680 ;  /* 0x009896800000895d */ /* 0x002fea0003900000 */
[----:B------:R-:W1:Y:S02]  /*58f0*/  @!P0 SYNCS.PHASECHK.TRANS64 P0, [R9+URZ], R4 ;  /* 0x00000004090085a7 */ /* 0x000e64000800007f */
[----:B-1----:R-:W-:Y:S05]  /*5900*/  @!P0 BRA `(.L_x_98) ;  /* 0xfffffffc00f08947 */ /* 0x002fea000383ffff */
[----:B------:R-:W-:Y:S05]  /*5910*/  BRA `(.L_x_127) ;  /* 0xfffffff400287947 */ /* 0x000fea000383ffff */
.L_x_99:
[----:B0-----:R0:W1:Y:S02]  /*5920*/  SYNCS.PHASECHK.TRANS64.TRYWAIT P0, [R8+URZ], R5 ;  /* 0x00000005080075a7 */ /* 0x001064000800017f */
[----:B-1----:R-:W-:Y:S05]  /*5930*/  @!P0 NANOSLEEP.SYNCS 0x989680 ;  /* 0x009896800000895d */ /* 0x002fea0003900000 */
[----:B------:R-:W1:Y:S02]  /*5940*/  @!P0 SYNCS.PHASECHK.TRANS64 P0, [R8+URZ], R5 ;  /* 0x00000005080085a7 */ /* 0x000e64000800007f */
[----:B-1----:R-:W-:Y:S05]  /*5950*/  @!P0 BRA `(.L_x_99) ;  /* 0xfffffffc00f08947 */ /* 0x002fea000383ffff */
[----:B------:R-:W-:Y:S05]  /*5960*/  BRA `(.L_x_128) ;  /* 0xfffffff400387947 */ /* 0x000fea000383ffff */
.L_x_100:
[----:B0-----:R0:W1:Y:S02]  /*5970*/  SYNCS.PHASECHK.TRANS64.TRYWAIT P0, [R9+URZ], R4 ;  /* 0x00000004090075a7 */ /* 0x001064000800017f */
[----:B-1----:R-:W-:Y:S05]  /*5980*/  @!P0 NANOSLEEP.SYNCS 0x989680 ;  /* 0x009896800000895d */ /* 0x002fea0003900000 */
[----:B------:R-:W1:Y:S02]  /*5990*/  @!P0 SYNCS.PHASECHK.TRANS64 P0, [R9+URZ], R4 ;  /* 0x00000004090085a7 */ /* 0x000e64000800007f */
[----:B-1----:R-:W-:Y:S05]  /*59a0*/  @!P0 BRA `(.L_x_100) ;  /* 0xfffffffc00f08947 */ /* 0x002fea000383ffff */
[----:B------:R-:W-:Y:S05]  /*59b0*/  BRA `(.L_x_129) ;  /* 0xfffffff400487947 */ /* 0x000fea000383ffff */
.L_x_101:
[----:B0-----:R0:W1:Y:S02]  /*59c0*/  SYNCS.PHASECHK.TRANS64.TRYWAIT P0, [R8+URZ], R5 ;  /* 0x00000005080075a7 */ /* 0x001064000800017f */
[----:B-1----:R-:W-:Y:S05]  /*59d0*/  @!P0 NANOSLEEP.SYNCS 0x989680 ;  /* 0x009896800000895d */ /* 0x002fea0003900000 */
[----:B------:R-:W1:Y:S02]  /*59e0*/  @!P0 SYNCS.PHASECHK.TRANS64 P0, [R8+URZ], R5 ;  /* 0x00000005080085a7 */ /* 0x000e64000800007f */
[----:B-1----:R-:W-:Y:S05]  /*59f0*/  @!P0 BRA `(.L_x_101) ;  /* 0xfffffffc00f08947 */ /* 0x002fea000383ffff */
[----:B------:R-:W-:Y:S05]  /*5a00*/  BRA `(.L_x_130) ;  /* 0xfffffff400587947 */ /* 0x000fea000383ffff */
.L_x_102:
[----:B0-----:R0:W1:Y:S02]  /*5a10*/  SYNCS.PHASECHK.TRANS64.TRYWAIT P0, [R9+URZ], R4 ;  /* 0x00000004090075a7 */ /* 0x001064000800017f */
[----:B-1----:R-:W-:Y:S05]  /*5a20*/  @!P0 NANOSLEEP.SYNCS 0x989680 ;  /* 0x009896800000895d */ /* 0x002fea0003900000 */
[----:B------:R-:W1:Y:S02]  /*5a30*/  @!P0 SYNCS.PHASECHK.TRANS64 P0, [R9+URZ], R4 ;  /* 0x00000004090085a7 */ /* 0x000e64000800007f */
[----:B-1----:R-:W-:Y:S05]  /*5a40*/  @!P0 BRA `(.L_x_102) ;  /* 0xfffffffc00f08947 */ /* 0x002fea000383ffff */
[----:B------:R-:W-:Y:S05]  /*5a50*/  BRA `(.L_x_131) ;  /* 0xfffffff400687947 */ /* 0x000fea000383ffff */
.L_x_103:
[----:B0-----:R0:W1:Y:S02]  /*5a60*/  SYNCS.PHASECHK.TRANS64.TRYWAIT P0, [R8+URZ], R5 ;  /* 0x00000005080075a7 */ /* 0x001064000800017f */
[----:B-1----:R-:W-:Y:S05]  /*5a70*/  @!P0 NANOSLEEP.SYNCS 0x989680 ;  /* 0x009896800000895d */ /* 0x002fea0003900000 */
[----:B------:R-:W1:Y:S02]  /*5a80*/  @!P0 SYNCS.PHASECHK.TRANS64 P0, [R8+URZ], R5 ;  /* 0x00000005080085a7 */ /* 0x000e64000800007f */
[----:B-1----:R-:W-:Y:S05]  /*5a90*/  @!P0 BRA `(.L_x_103) ;  /* 0xfffffffc00f08947 */ /* 0x002fea000383ffff */
[----:B------:R-:W-:Y:S05]  /*5aa0*/  BRA `(.L_x_132) ;  /* 0xfffffff400787947 */ /* 0x000fea000383ffff */
.L_x_104:
[----:B0-----:R0:W1:Y:S02]  /*5ab0*/  SYNCS.PHASECHK.TRANS64.TRYWAIT P0, [R9+URZ], R4 ;  /* 0x00000004090075a7 */ /* 0x001064000800017f */
[----:B-1----:R-:W-:Y:S05]  /*5ac0*/  @!P0 NANOSLEEP.SYNCS 0x989680 ;  /* 0x009896800000895d */ /* 0x002fea0003900000 */
[----:B------:R-:W1:Y:S02]  /*5ad0*/  @!P0 SYNCS.PHASECHK.TRANS64 P0, [R9+URZ], R4 ;  /* 0x00000004090085a7 */ /* 0x000e64000800007f */
[----:B-1----:R-:W-:Y:S05]  /*5ae0*/  @!P0 BRA `(.L_x_104) ;  /* 0xfffffffc00f08947 */ /* 0x002fea000383ffff */
[----:B------:R-:W-:Y:S05]  /*5af0*/  BRA `(.L_x_133) ;  /* 0xfffffff400887947 */ /* 0x000fea000383ffff */
.L_x_105:
[----:B0-----:R0:W1:Y:S02]  /*5b00*/  SYNCS.PHASECHK.TRANS64.TRYWAIT P0, [R8+URZ], R5 ;  /* 0x00000005080075a7 */ /* 0x001064000800017f */
[----:B-1----:R-:W-:Y:S05]  /*5b10*/  @!P0 NANOSLEEP.SYNCS 0x989680 ;  /* 0x009896800000895d */ /* 0x002fea0003900000 */
[----:B------:R-:W1:Y:S02]  /*5b20*/  @!P0 SYNCS.PHASECHK.TRANS64 P0, [R8+URZ], R5 ;  /* 0x00000005080085a7 */ /* 0x000e64000800007f */
[----:B-1----:R-:W-:Y:S05]  /*5b30*/  @!P0 BRA `(.L_x_105) ;  /* 0xfffffffc00f08947 */ /* 0x002fea000383ffff */
[----:B------:R-:W-:Y:S05]  /*5b40*/  BRA `(.L_x_134) ;  /* 0xfffffff400987947 */ /* 0x000fea000383ffff */
.L_x_106:
[----:B0-----:R0:W1:Y:S02]  /*5b50*/  SYNCS.PHASECHK.TRANS64.TRYWAIT P0, [R9+URZ], R4 ;  /* 0x00000004090075a7 */ /* 0x001064000800017f */
[----:B-1----:R-:W-:Y:S05]  /*5b60*/  @!P0 NANOSLEEP.SYNCS 0x989680 ;  /* 0x009896800000895d */ /* 0x002fea0003900000 */
[----:B------:R-:W1:Y:S02]  /*5b70*/  @!P0 SYNCS.PHASECHK.TRANS64 P0, [R9+URZ], R4 ;  /* 0x00000004090085a7 */ /* 0x000e64000800007f */
[----:B-1----:R-:W-:Y:S05]  /*5b80*/  @!P0 BRA `(.L_x_106) ;  /* 0xfffffffc00f08947 */ /* 0x002fea000383ffff */
[----:B------:R-:W-:Y:S05]  /*5b90*/  BRA `(.L_x_135) ;  /* 0xfffffff400a87947 */ /* 0x000fea000383ffff */
.L_x_107:
[----:B0-----:R0:W1:Y:S02]  /*5ba0*/  SYNCS.PHASECHK.TRANS64.TRYWAIT P0, [R8+URZ], R5 ;  /* 0x00000005080075a7 */ /* 0x001064000800017f */
[----:B-1----:R-:W-:Y:S05]  /*5bb0*/  @!P0 NANOSLEEP.SYNCS 0x989680 ;  /* 0x009896800000895d */ /* 0x002fea0003900000 */
[----:B------:R-:W1:Y:S02]  /*5bc0*/  @!P0 SYNCS.PHASECHK.TRANS64 P0, [R8+URZ], R5 ;  /* 0x00000005080085a7 */ /* 0x000e64000800007f */
[----:B-1----:R-:W-:Y:S05]  /*5bd0*/  @!P0 BRA `(.L_x_107) ;  /* 0xfffffffc00f08947 */ /* 0x002fea000383ffff */
[----:B------:R-:W-:Y:S05]  /*5be0*/  BRA `(.L_x_136) ;  /* 0xfffffff400b87947 */ /* 0x000fea000383ffff */
.L_x_108:
[----:B-1----:R1:W2:Y:S02]  /*5bf0*/  SYNCS.PHASECHK.TRANS64.TRYWAIT P0, [R11+URZ], R6 ;  /* 0x000000060b0075a7 */ /* 0x0022a4000800017f */
[----:B--2---:R-:W-:Y:S05]  /*5c00*/  @!P0 NANOSLEEP.SYNCS 0x989680 ;  /* 0x009896800000895d */ /* 0x004fea0003900000 */
[----:B------:R-:W2:Y:S02]  /*5c10*/  @!P0 SYNCS.PHASECHK.TRANS64 P0, [R11+URZ], R6 ;  /* 0x000000060b0085a7 */ /* 0x000ea4000800007f */
[----:B--2---:R-:W-:Y:S05]  /*5c20*/  @!P0 BRA `(.L_x_108) ;  /* 0xfffffffc00f08947 */ /* 0x004fea000383ffff */
[----:B------:R-:W-:Y:S05]  /*5c30*/  BRA `(.L_x_137) ;  /* 0xfffffff400c07947 */ /* 0x000fea000383ffff */
.L_x_138:
[----:B------:R-:W-:-:S00]  /*5c40*/  BRA `(.L_x_138) ;  /* 0xfffffffc00fc7947 */ /* 0x000fc0000383ffff */
[----:B------:R-:W-:-:S00]  /*5c50*/  NOP ;  /* 0x0000000000007918 */ /* 0x000fc00000000000 */
        /* <DEDUP_REMOVED lines=10> */
.L_x_139:


//--------------------- .nv.global.init           --------------------------
	.section	.nv.global.init,"aw",@progbits
.nv.global.init:
	.type		$str$22,@object
	.size		$str$22,($str$23 - $str$22)
$str$22:
        /*0000*/ 	.byte	0x6b, 0x5f, 0x74, 0x69, 0x6c, 0x65, 0x5f, 0x63, 0x6f, 0x75, 0x6e, 0x74, 0x20, 0x3e, 0x3d, 0x20
        /*0010*/ 	.byte	0x31, 0x00
	.type		$str$23,@object
	.size		$str$23,(__unnamed_1 - $str$23)
$str$23:
        /*0012*/ 	.byte	0x2f, 0x74, 0x6d, 0x70, 0x2f, 0x63, 0x75, 0x74, 0x6c, 0x61, 0x73, 0x73, 0x5f, 0x73, 0x77, 0x65
        /*0022*/ 	.byte	0x65, 0x70, 0x5f, 0x73, 0x72, 0x63, 0x2f, 0x69, 0x6e, 0x63, 0x6c, 0x75, 0x64, 0x65, 0x2f, 0x63
        /*0032*/ 	.byte	0x75, 0x74, 0x6c, 0x61, 0x73, 0x73, 0x2f, 0x67, 0x65, 0x6d, 0x6d, 0x2f, 0x63, 0x6f, 0x6c, 0x6c
        /*0042*/ 	.byte	0x65, 0x63, 0x74, 0x69, 0x76, 0x65, 0x2f, 0x73, 0x6d, 0x39, 0x30, 0x5f, 0x6d, 0x6d, 0x61, 0x5f
        /*0052*/ 	.byte	0x74, 0x6d, 0x61, 0x5f, 0x67, 0x6d, 0x6d, 0x61, 0x5f, 0x73, 0x73, 0x5f, 0x77, 0x61, 0x72, 0x70
        /*0062*/ 	.byte	0x73, 0x70, 0x65, 0x63, 0x69, 0x61, 0x6c, 0x69, 0x7a, 0x65, 0x64, 0x2e, 0x68, 0x70, 0x70, 0x00
	.type		__unnamed_1,@object
	.size		__unnamed_1,(.L_0 - __unnamed_1)
__unnamed_1:
        /*0072*/ 	.byte	0x76, 0x6f, 0x69, 0x64, 0x20, 0x63, 0x75, 0x74, 0x6c, 0x61, 0x73, 0x73, 0x3a, 0x3a, 0x67, 0x65
        /* <DEDUP_REMOVED lines=171> */
        /*0b32*/ 	.byte	0x65, 0x3a, 0x3a, 0x69, 0x64, 0x65, 0x6e, 0x74, 0x69, 0x74, 0x79, 0x5d, 0x00
.L_0:


//--------------------- .nv.shared._ZN7cutlass13device_kernelINS_4gemm6kernel13GemmUniversalIN4cute5tupleIJiiiiEEENS1_10collective13CollectiveMmaINS1_34MainloopSm90TmaGmmaWarpSpecializedILi22ENS5_IJNS4_1CILi1EEESB_SB_EEENS1_35KernelTmaWarpSpecializedCooperativeEEENS5_IJNSA_ILi128EEENSA_ILi32EEENSA_ILi64EEEEEEaNS5_IJlSB_lEEEaSJ_NS4_8TiledMMAINS4_8MMA_AtomIJNS4_4SM904GMMA26MMA_64x32x32_S32S8S8_SS_TNEEEENS4_6LayoutINS5_IJNSA_ILi2EEESB_SB_EEENS5_IJSB_NSA_ILi0EEEST_EEEEENS5_IJNS4_10UnderscoreESW_SW_EEEEENS4_13SM90_TMA_LOADENS4_14ComposedLayoutINS4_7SwizzleILi2ELi4ELi3EEENS4_18smem_ptr_flag_bitsILi8EEENSQ_INS5_IJNSA_ILi8EEESH_EEENS5_IJSH_SB_EEEEEEEvNS4_8identityESZ_S19_vS1A_EENS_8epilogue10collective6detail29Sm90TmaWarpSpecializedAdapterINS1D_15DefaultEpilogueIaSJ_SJ_NS1C_6thread17LinearCombinationIaLi1EiiLNS1H_9ScaleType4KindE0ELNS_15FloatRoundStyleE2EaEENS1_15EpilogueDefaultEEEEEvvEEEEvNT_6ParamsE --------------------------
	.section	.nv.shared._ZN7cutlass13device_kernelINS_4gemm6kernel13GemmUniversalIN4cute5tupleIJiiiiEEENS1_10collective13CollectiveMmaINS1_34MainloopSm90TmaGmmaWarpSpecializedILi22ENS5_IJNS4_1CILi1EEESB_SB_EEENS1_35KernelTmaWarpSpecializedCooperativeEEENS5_IJNSA_ILi128EEENSA_ILi32EEENSA_ILi64EEEEEEaNS5_IJlSB_lEEEaSJ_NS4_8TiledMMAINS4_8MMA_AtomIJNS4_4SM904GMMA26MMA_64x32x32_S32S8S8_SS_TNEEEENS4_6LayoutINS5_IJNSA_ILi2EEESB_SB_EEENS5_IJSB_NSA_ILi0EEEST_EEEEENS5_IJNS4_10UnderscoreESW_SW_EEEEENS4_13SM90_TMA_LOADENS4_14ComposedLayoutINS4_7SwizzleILi2ELi4ELi3EEENS4_18smem_ptr_flag_bitsILi8EEENSQ_INS5_IJNSA_ILi8EEESH_EEENS5_IJSH_SB_EEEEEEEvNS4_8identityESZ_S19_vS1A_EENS_8epilogue10collective6detail29Sm90TmaWarpSpecializedAdapterINS1D_15DefaultEpilogueIaSJ_SJ_NS1C_6thread17LinearCombinationIaLi1EiiLNS1H_9ScaleType4KindE0ELNS_15FloatRoundStyleE2EaEENS1_15EpilogueDefaultEEEEEvvEEEEvNT_6ParamsE,"aw",@nobits
	.sectionflags	@""
	.align	16
	.zero		1024


//--------------------- .nv.shared.reserved.0     --------------------------
	.section	.nv.shared.reserved.0,"aw",@nobits
	.weak		__nv_reservedSMEM_offset_0_alias
	.size		__nv_reservedSMEM_offset_0_alias, 0, 0
	.other		__nv_reservedSMEM_offset_0_alias,@"STO_CUDA_RESERVED_SHARED STV_DEFAULT"
__nv_reservedSMEM_offset_0_alias:
	.zero		0


//--------------------- .nv.global                --------------------------
	.section	.nv.global,"aw",@nobits
.nv.global:
	.type		_ZN40_INTERNAL_4fd62ddb_4_k_cu_03612a4c_105364cute1_E,@object
	.size		_ZN40_INTERNAL_4fd62ddb_4_k_cu_03612a4c_105364cute1_E,(_ZN40_INTERNAL_4fd62ddb_4_k_cu_03612a4c_105364cuda3std3__45__cpo6cbeginE - _ZN40_INTERNAL_4fd62ddb_4_k_cu_03612a4c_105364cute1_E)
_ZN40_INTERNAL_4fd62ddb_4_k_cu_03612a4c_105364cute1_E:
	.zero		1
	.type		_ZN40_INTERNAL_4fd62ddb_4_k_cu_03612a4c_105364cuda3std3__45__cpo6cbeginE,@object
	.size		_ZN40_INTERNAL_4fd62ddb_4_k_cu_03612a4c_105364cuda3std3__45__cpo6cbeginE,(_ZN40_INTERNAL_4fd62ddb_4_k_cu_03612a4c_105364cuda3std3__48in_placeE - _ZN40_INTERNAL_4fd62ddb_4_k_cu_03612a4c_105364cuda3std3__45__cpo6cbeginE)
_ZN40_INTERNAL_4fd62ddb_4_k_cu_03612a4c_105364cuda3std3__45__cpo6cbeginE:
	.zero		1
	.type		_ZN40_INTERNAL_4fd62ddb_4_k_cu_03612a4c_105364cuda3std3__48in_placeE,@object
	.size		_ZN40_INTERNAL_4fd62ddb_4_k_cu_03612a4c_105364cuda3std3__48in_placeE,(_ZN40_INTERNAL_4fd62ddb_4_k_cu_03612a4c_105364cuda3std6ranges3__45__cpo9iter_moveE - _ZN40_INTERNAL_4fd62ddb_4_k_cu_03612a4c_105364cuda3std3__48in_placeE)
_ZN40_INTERNAL_4fd62ddb_4_k_cu_03612a4c_105364cuda3std3__48in_placeE:
	.zero		1
	.type		_ZN40_INTERNAL_4fd62ddb_4_k_cu_03612a4c_105364cuda3std6ranges3__45__cpo9iter_moveE,@object
	.size		_ZN40_INTERNAL_4fd62ddb_4_k_cu_03612a4c_105364cuda3std6ranges3__45__cpo9iter_moveE,(_ZN40_INTERNAL_4fd62ddb_4_k_cu_03612a4c_105364cuda3std3__45__cpo5beginE - _ZN40_INTERNAL_4fd62ddb_4_k_cu_03612a4c_105364cuda3std6ranges3__45__cpo9iter_moveE)
_ZN40_INTERNAL_4fd62ddb_4_k_cu_03612a4c_105364cuda3std6ranges3__45__cpo9iter_moveE:
	.zero		1
	.type		_ZN40_INTERNAL_4fd62ddb_4_k_cu_03612a4c_105364cuda3std3__45__cpo5beginE,@object
	.size		_ZN40_INTERNAL_4fd62ddb_4_k_cu_03612a4c_105364cuda3std3__45__cpo5beginE,(_ZN40_INTERNAL_4fd62ddb_4_k_cu_03612a4c_105364cuda3std3__442_GLOBAL__N__4fd62ddb_4_k_cu_03612a4c_105366ignoreE - _ZN40_INTERNAL_4fd62ddb_4_k_cu_03612a4c_105364cuda3std3__45__cpo5beginE)
_ZN40_INTERNAL_4fd62ddb_4_k_cu_03612a4c_105364cuda3std3__45__cpo5beginE:
	.zero		1
	.type		_ZN40_INTERNAL_4fd62ddb_4_k_cu_03612a4c_105364cuda3std3__442_GLOBAL__N__4fd62ddb_4_k_cu_03612a4c_105366ignoreE,@object
	.size		_ZN40_INTERNAL_4fd62ddb_4_k_cu_03612a4c_105364cuda3std3__442_GLOBAL__N__4fd62ddb_4_k_cu_03612a4c_105366ignoreE,(_ZN40_INTERNAL_4fd62ddb_4_k_cu_03612a4c_105364cute7productE - _ZN40_INTERNAL_4fd62ddb_4_k_cu_03612a4c_105364cuda3std3__442_GLOBAL__N__4fd62ddb_4_k_cu_03612a4c_105366ignoreE)
_ZN40_INTERNAL_4fd62ddb_4_k_cu_03612a4c_105364cuda3std3__442_GLOBAL__N__4fd62ddb_4_k_cu_03612a4c_105366ignoreE:
	.zero		1
	.type		_ZN40_INTERNAL_4fd62ddb_4_k_cu_03612a4c_105364cute7productE,@object
	.size		_ZN40_INTERNAL_4fd62ddb_4_k_cu_03612a4c_105364cute7productE,(_ZN40_INTERNAL_4fd62ddb_4_k_cu_03612a4c_105364cuda3std3__45__cpo3endE - _ZN40_INTERNAL_4fd62ddb_4_k_cu_03612a4c_105364cute7productE)
_ZN40_INTERNAL_4fd62ddb_4_k_cu_03612a4c_105364cute7productE:
	.zero		1
	.type		_ZN40_INTERNAL_4fd62ddb_4_k_cu_03612a4c_105364cuda3std3__45__cpo3endE,@object
	.size		_ZN40_INTERNAL_4fd62ddb_4_k_cu_03612a4c_105364cuda3std3__45__cpo3endE,(_ZN40_INTERNAL_4fd62ddb_4_k_cu_03612a4c_105364cuda3std3__419piecewise_constructE - _ZN40_INTERNAL_4fd62ddb_4_k_cu_03612a4c_105364cuda3std3__45__cpo3endE)
_ZN40_INTERNAL_4fd62ddb_4_k_cu_03612a4c_105364cuda3std3__45__cpo3endE:
	.zero		1
	.type		_ZN40_INTERNAL_4fd62ddb_4_k_cu_03612a4c_105364cuda3std3__419piecewise_constructE,@object
	.size		_ZN40_INTERNAL_4fd62ddb_4_k_cu_03612a4c_105364cuda3std3__419piecewise_constructE,(_ZN40_INTERNAL_4fd62ddb_4_k_cu_03612a4c_105364cuda3std3__45__cpo4cendE - _ZN40_INTERNAL_4fd62ddb_4_k_cu_03612a4c_105364cuda3std3__419piecewise_constructE)
_ZN40_INTERNAL_4fd62ddb_4_k_cu_03612a4c_105364cuda3std3__419piecewise_constructE:
	.zero		1
	.type		_ZN40_INTERNAL_4fd62ddb_4_k_cu_03612a4c_105364cuda3std3__45__cpo4cendE,@object
	.size		_ZN40_INTERNAL_4fd62ddb_4_k_cu_03612a4c_105364cuda3std3__45__cpo4cendE,(_ZN40_INTERNAL_4fd62ddb_4_k_cu_03612a4c_105364cuda3std6ranges3__45__cpo4swapE - _ZN40_INTERNAL_4fd62ddb_4_k_cu_03612a4c_105364cuda3std3__45__cpo4cendE)
_ZN40_INTERNAL_4fd62ddb_4_k_cu_03612a4c_105364cuda3std3__45__cpo4cendE:
	.zero		1
	.type		_ZN40_INTERNAL_4fd62ddb_4_k_cu_03612a4c_105364cuda3std6ranges3__45__cpo4swapE,@object
	.size		_ZN40_INTERNAL_4fd62ddb_4_k_cu_03612a4c_105364cuda3std6ranges3__45__cpo4swapE,(.L_8 - _ZN40_INTERNAL_4fd62ddb_4_k_cu_03612a4c_105364cuda3std6ranges3__45__cpo4swapE)
_ZN40_INTERNAL_4fd62ddb_4_k_cu_03612a4c_105364cuda3std6ranges3__45__cpo4swapE:
	.zero		1
.L_8:


//--------------------- .nv.constant0._ZN7cutlass13device_kernelINS_4gemm6kernel13GemmUniversalIN4cute5tupleIJiiiiEEENS1_10collective13CollectiveMmaINS1_34MainloopSm90TmaGmmaWarpSpecializedILi22ENS5_IJNS4_1CILi1EEESB_SB_EEENS1_35KernelTmaWarpSpecializedCooperativeEEENS5_IJNSA_ILi128EEENSA_ILi32EEENSA_ILi64EEEEEEaNS5_IJlSB_lEEEaSJ_NS4_8TiledMMAINS4_8MMA_AtomIJNS4_4SM904GMMA26MMA_64x32x32_S32S8S8_SS_TNEEEENS4_6LayoutINS5_IJNSA_ILi2EEESB_SB_EEENS5_IJSB_NSA_ILi0EEEST_EEEEENS5_IJNS4_10UnderscoreESW_SW_EEEEENS4_13SM90_TMA_LOADENS4_14ComposedLayoutINS4_7SwizzleILi2ELi4ELi3EEENS4_18smem_ptr_flag_bitsILi8EEENSQ_INS5_IJNSA_ILi8EEESH_EEENS5_IJSH_SB_EEEEEEEvNS4_8identityESZ_S19_vS1A_EENS_8epilogue10collective6detail29Sm90TmaWarpSpecializedAdapterINS1D_15DefaultEpilogueIaSJ_SJ_NS1C_6thread17LinearCombinationIaLi1EiiLNS1H_9ScaleType4KindE0ELNS_15FloatRoundStyleE2EaEENS1_15EpilogueDefaultEEEEEvvEEEEvNT_6ParamsE --------------------------
	.section	.nv.constant0._ZN7cutlass13device_kernelINS_4gemm6kernel13GemmUniversalIN4cute5tupleIJiiiiEEENS1_10collective13CollectiveMmaINS1_34MainloopSm90TmaGmmaWarpSpecializedILi22ENS5_IJNS4_1CILi1EEESB_SB_EEENS1_35KernelTmaWarpSpecializedCooperativeEEENS5_IJNSA_ILi128EEENSA_ILi32EEENSA_ILi64EEEEEEaNS5_IJlSB_lEEEaSJ_NS4_8TiledMMAINS4_8MMA_AtomIJNS4_4SM904GMMA26MMA_64x32x32_S32S8S8_SS_TNEEEENS4_6LayoutINS5_IJNSA_ILi2EEESB_SB_EEENS5_IJSB_NSA_ILi0EEEST_EEEEENS5_IJNS4_10UnderscoreESW_SW_EEEEENS4_13SM90_TMA_LOADENS4_14ComposedLayoutINS4_7SwizzleILi2ELi4ELi3EEENS4_18smem_ptr_flag_bitsILi8EEENSQ_INS5_IJNSA_ILi8EEESH_EEENS5_IJSH_SB_EEEEEEEvNS4_8identityESZ_S19_vS1A_EENS_8epilogue10collective6detail29Sm90TmaWarpSpecializedAdapterINS1D_15DefaultEpilogueIaSJ_SJ_NS1C_6thread17LinearCombinationIaLi1EiiLNS1H_9ScaleType4KindE0ELNS_15FloatRoundStyleE2EaEENS1_15EpilogueDefaultEEEEEvvEEEEvNT_6ParamsE,"a",@progbits
	.sectionflags	@""
	.align	4
.nv.constant0._ZN7cutlass13device_kernelINS_4gemm6kernel13GemmUniversalIN4cute5tupleIJiiiiEEENS1_10collective13CollectiveMmaINS1_34MainloopSm90TmaGmmaWarpSpecializedILi22ENS5_IJNS4_1CILi1EEESB_SB_EEENS1_35KernelTmaWarpSpecializedCooperativeEEENS5_IJNSA_ILi128EEENSA_ILi32EEENSA_ILi64EEEEEEaNS5_IJlSB_lEEEaSJ_NS4_8TiledMMAINS4_8MMA_AtomIJNS4_4SM904GMMA26MMA_64x32x32_S32S8S8_SS_TNEEEENS4_6LayoutINS5_IJNSA_ILi2EEESB_SB_EEENS5_IJSB_NSA_ILi0EEEST_EEEEENS5_IJNS4_10UnderscoreESW_SW_EEEEENS4_13SM90_TMA_LOADENS4_14ComposedLayoutINS4_7SwizzleILi2ELi4ELi3EEENS4_18smem_ptr_flag_bitsILi8EEENSQ_INS5_IJNSA_ILi8EEESH_EEENS5_IJSH_SB_EEEEEEEvNS4_8identityESZ_S19_vS1A_EENS_8epilogue10collective6detail29Sm90TmaWarpSpecializedAdapterINS1D_15DefaultEpilogueIaSJ_SJ_NS1C_6thread17LinearCombinationIaLi1EiiLNS1H_9ScaleType4KindE0ELNS_15FloatRoundStyleE2EaEENS1_15EpilogueDefaultEEEEEvvEEEEvNT_6ParamsE:
	.zero		1664


//--------------------- SYMBOLS --------------------------

	.type		.nv.reservedSmem.offset0,@object
	.size		.nv.reservedSmem.offset0,0x4
	.type		__assertfail,@function
